// auto-generated by cutlass_sweep.gemm — config: {"arch": "sm_100", "cluster_m": 1, "cluster_n": 1, "dtype": "e4m3", "dtype_b": "e4m3", "layout": "nt", "stages": 0, "tile_k": 128, "tile_m": 128, "tile_n": 256}
#include "cutlass/cutlass.h"
#include "cutlass/gemm/collective/collective_builder.hpp"
#include "cutlass/gemm/device/gemm_universal_adapter.h"
#include "cutlass/gemm/kernel/gemm_universal.hpp"
#include "cutlass/epilogue/collective/collective_builder.hpp"

using ElemA = cutlass::float_e4m3_t;
using ElemB = cutlass::float_e4m3_t;
using ElemCD = cutlass::float_e4m3_t;
using Acc  = float;
using TileShape    = cute::Shape<cute::_128, cute::_256, cute::_128>;
using ClusterShape = cute::Shape<cute::_1, cute::_1, cute::_1>;

using CollectiveEpilogue = typename cutlass::epilogue::collective::CollectiveBuilder<
    cutlass::arch::Sm100, cutlass::arch::OpClassTensorOp,
    TileShape, ClusterShape,
    cutlass::epilogue::collective::EpilogueTileAuto,
    Acc, Acc,
    ElemCD, cutlass::layout::RowMajor, 128 / cutlass::sizeof_bits<ElemCD>::value,
    ElemCD, cutlass::layout::RowMajor, 128 / cutlass::sizeof_bits<ElemCD>::value,
    cutlass::epilogue::collective::EpilogueScheduleAuto
  >::CollectiveOp;

using CollectiveMainloop = typename cutlass::gemm::collective::CollectiveBuilder<
    cutlass::arch::Sm100, cutlass::arch::OpClassTensorOp,
    ElemA, cutlass::layout::RowMajor, 128 / cutlass::sizeof_bits<ElemA>::value,
    ElemB, cutlass::layout::ColumnMajor, 128 / cutlass::sizeof_bits<ElemB>::value,
    Acc,
    TileShape, ClusterShape,
    cutlass::gemm::collective::StageCountAutoCarveout<static_cast<int>(sizeof(typename CollectiveEpilogue::SharedStorage))>,
    cutlass::gemm::collective::KernelScheduleAuto
  >::CollectiveOp;

using GemmKernel = cutlass::gemm::kernel::GemmUniversal<
    cute::Shape<int,int,int,int>,
    CollectiveMainloop,
    CollectiveEpilogue
>;
using Gemm = cutlass::gemm::device::GemmUniversalAdapter<GemmKernel>;

// Force the device kernel symbol into the cubin without needing a host main.
auto* _anchor = &cutlass::device_kernel<GemmKernel>;


// ===== COMPILED SASS (sm_100a) =====

	.target	sm_100a

	.elftype	@"ET_EXEC"


//--------------------- .note.nv.tkinfo           --------------------------
	.section	.note.nv.tkinfo,"",@"SHT_NOTE"
	.sectionflags	@"SHF_NOTE_NV_TKINFO"
	.tkinfo
        /*0018*/ 	.word	0x00000002
        /*0030*/ 	.string	""
        /*0030*/ 	.string	"ptxas"
        /*0030*/ 	.string	"Cuda compilation tools, release 13.0, V13.0.88"
        /*0030*/ 	.string	"Build cuda_13.0.r13.0/compiler.36424714_0"
        /*0030*/ 	.string	"-arch sm_100a -m 64 "



//--------------------- .note.nv.cuinfo           --------------------------
	.section	.note.nv.cuinfo,"",@"SHT_NOTE"
	.sectionflags	@"SHF_NOTE_NV_CUINFO"
        /*0018*/ 	.short	0x0002
        /*001a*/ 	.short	0x0064
        /*001c*/ 	.short	0x0082
	.zero		2


//--------------------- .nv.info                  --------------------------
	.section	.nv.info,"",@"SHT_CUDA_INFO"
	.align	4


	//----- nvinfo : EIATTR_REGCOUNT
	.align		4
        /*0000*/ 	.byte	0x04, 0x2f
        /*0002*/ 	.short	(.L_20 - .L_19)
	.align		4
.L_19:
        /*0004*/ 	.word	index@(_ZN7cutlass13device_kernelINS_4gemm6kernel13GemmUniversalIN4cute5tupleIJiiiiEEENS1_10collective13CollectiveMmaINS1_35MainloopSm100TmaUmmaWarpSpecializedILi3ELi2ELi2ENS5_IJNS4_1CILi1EEESB_SB_EEEEENS5_IJNSA_ILi128EEENSA_ILi256EEESE_EEENS_12float_e4m3_tENS5_IJlSB_lEEESH_SI_NS4_8TiledMMAINS4_8MMA_AtomIJNS4_10MMA_TraitsINS4_19SM100_MMA_F8F6F4_SSEJSH_SH_fSE_SF_NS4_17integral_constantINS4_4UMMA5MajorELSP_0EEESQ_NSN_INSO_7ScaleInELSR_0EEESS_EEEEEENS4_6LayoutISC_NS5_IJNSA_ILi0EEESW_SW_EEEEENS5_IJNS4_10UnderscoreESZ_SZ_EEEEENS4_13SM90_TMA_LOADENS4_14ComposedLayoutINS4_7SwizzleILi3ELi4ELi3EEENS4_18smem_ptr_flag_bitsILi8EEENSV_INS5_IJNSA_ILi8EEESE_EEENS5_IJSE_SB_EEEEEEEvNS4_8identityES12_S1C_vS1D_EENS_8epilogue10collective18CollectiveEpilogueINS1F_23Sm100TmaWarpSpecializedILi4ELi2ELi64ELb0ELb0EEEJSG_NS5_IJNSV_ISE_SB_EENSV_INSA_ILi64EEESB_EEEEESH_SI_SH_SI_NS1F_6fusion15FusionCallbacksIS1J_NS1O_17LinearCombinationISH_fSH_fLNS_15FloatRoundStyleE2EEESG_S1N_JEEENS4_5SM1004TMEM4LOAD26SM100_TMEM_LOAD_32dp32b64xES12_NS13_INS14_ILi2ELi4ELi3EEES17_NSV_INS5_IJS18_S1L_EEENS5_IJS1L_SB_EEEEEEENS4_39AutoVectorizingCopyWithAssumedAlignmentILi128EEENS4_14SM90_TMA_STOREES22_S24_S24_EEEvvEEEEvNT_6ParamsE)
        /*0008*/ 	.word	0x000000e0


	//----- nvinfo : EIATTR_FRAME_SIZE
	.align		4
.L_20:
        /*000c*/ 	.byte	0x04, 0x11
        /*000e*/ 	.short	(.L_22 - .L_21)
	.align		4
.L_21:
        /*0010*/ 	.word	index@($__internal_2_$__cuda_sm10x_tcgen05_guardrail_trap_unallocated_columns_being_dealloced)
        /*0014*/ 	.word	0x00000000


	//----- nvinfo : EIATTR_FRAME_SIZE
	.align		4
.L_22:
        /*0018*/ 	.byte	0x04, 0x11
        /*001a*/ 	.short	(.L_24 - .L_23)
	.align		4
.L_23:
        /*001c*/ 	.word	index@($__internal_1_$__cuda_sm10x_tcgen05_guardrail_trap_phase_invalid_during_alloc)
        /*0020*/ 	.word	0x00000000


	//----- nvinfo : EIATTR_FRAME_SIZE
	.align		4
.L_24:
        /*0024*/ 	.byte	0x04, 0x11
        /*0026*/ 	.short	(.L_26 - .L_25)
	.align		4
.L_25:
        /*0028*/ 	.word	index@($__internal_0_$__cuda_sm10x_tcgen05_guardrail_trap_col_being_dealloced_not_returned_by_alloc)
        /*002c*/ 	.word	0x00000000


	//----- nvinfo : EIATTR_FRAME_SIZE
	.align		4
.L_26:
        /*0030*/ 	.byte	0x04, 0x11
        /*0032*/ 	.short	(.L_28 - .L_27)
	.align		4
.L_27:
        /*0034*/ 	.word	index@(_ZN7cutlass13device_kernelINS_4gemm6kernel13GemmUniversalIN4cute5tupleIJiiiiEEENS1_10collective13CollectiveMmaINS1_35MainloopSm100TmaUmmaWarpSpecializedILi3ELi2ELi2ENS5_IJNS4_1CILi1EEESB_SB_EEEEENS5_IJNSA_ILi128EEENSA_ILi256EEESE_EEENS_12float_e4m3_tENS5_IJlSB_lEEESH_SI_NS4_8TiledMMAINS4_8MMA_AtomIJNS4_10MMA_TraitsINS4_19SM100_MMA_F8F6F4_SSEJSH_SH_fSE_SF_NS4_17integral_constantINS4_4UMMA5MajorELSP_0EEESQ_NSN_INSO_7ScaleInELSR_0EEESS_EEEEEENS4_6LayoutISC_NS5_IJNSA_ILi0EEESW_SW_EEEEENS5_IJNS4_10UnderscoreESZ_SZ_EEEEENS4_13SM90_TMA_LOADENS4_14ComposedLayoutINS4_7SwizzleILi3ELi4ELi3EEENS4_18smem_ptr_flag_bitsILi8EEENSV_INS5_IJNSA_ILi8EEESE_EEENS5_IJSE_SB_EEEEEEEvNS4_8identityES12_S1C_vS1D_EENS_8epilogue10collective18CollectiveEpilogueINS1F_23Sm100TmaWarpSpecializedILi4ELi2ELi64ELb0ELb0EEEJSG_NS5_IJNSV_ISE_SB_EENSV_INSA_ILi64EEESB_EEEEESH_SI_SH_SI_NS1F_6fusion15FusionCallbacksIS1J_NS1O_17LinearCombinationISH_fSH_fLNS_15FloatRoundStyleE2EEESG_S1N_JEEENS4_5SM1004TMEM4LOAD26SM100_TMEM_LOAD_32dp32b64xES12_NS13_INS14_ILi2ELi4ELi3EEES17_NSV_INS5_IJS18_S1L_EEENS5_IJS1L_SB_EEEEEEENS4_39AutoVectorizingCopyWithAssumedAlignmentILi128EEENS4_14SM90_TMA_STOREES22_S24_S24_EEEvvEEEEvNT_6ParamsE)
        /*0038*/ 	.word	0x00000000


	//----- nvinfo : EIATTR_MIN_STACK_SIZE
	.align		4
.L_28:
        /*003c*/ 	.byte	0x04, 0x12
        /*003e*/ 	.short	(.L_30 - .L_29)
	.align		4
.L_29:
        /*0040*/ 	.word	index@(_ZN7cutlass13device_kernelINS_4gemm6kernel13GemmUniversalIN4cute5tupleIJiiiiEEENS1_10collective13CollectiveMmaINS1_35MainloopSm100TmaUmmaWarpSpecializedILi3ELi2ELi2ENS5_IJNS4_1CILi1EEESB_SB_EEEEENS5_IJNSA_ILi128EEENSA_ILi256EEESE_EEENS_12float_e4m3_tENS5_IJlSB_lEEESH_SI_NS4_8TiledMMAINS4_8MMA_AtomIJNS4_10MMA_TraitsINS4_19SM100_MMA_F8F6F4_SSEJSH_SH_fSE_SF_NS4_17integral_constantINS4_4UMMA5MajorELSP_0EEESQ_NSN_INSO_7ScaleInELSR_0EEESS_EEEEEENS4_6LayoutISC_NS5_IJNSA_ILi0EEESW_SW_EEEEENS5_IJNS4_10UnderscoreESZ_SZ_EEEEENS4_13SM90_TMA_LOADENS4_14ComposedLayoutINS4_7SwizzleILi3ELi4ELi3EEENS4_18smem_ptr_flag_bitsILi8EEENSV_INS5_IJNSA_ILi8EEESE_EEENS5_IJSE_SB_EEEEEEEvNS4_8identityES12_S1C_vS1D_EENS_8epilogue10collective18CollectiveEpilogueINS1F_23Sm100TmaWarpSpecializedILi4ELi2ELi64ELb0ELb0EEEJSG_NS5_IJNSV_ISE_SB_EENSV_INSA_ILi64EEESB_EEEEESH_SI_SH_SI_NS1F_6fusion15FusionCallbacksIS1J_NS1O_17LinearCombinationISH_fSH_fLNS_15FloatRoundStyleE2EEESG_S1N_JEEENS4_5SM1004TMEM4LOAD26SM100_TMEM_LOAD_32dp32b64xES12_NS13_INS14_ILi2ELi4ELi3EEES17_NSV_INS5_IJS18_S1L_EEENS5_IJS1L_SB_EEEEEEENS4_39AutoVectorizingCopyWithAssumedAlignmentILi128EEENS4_14SM90_TMA_STOREES22_S24_S24_EEEvvEEEEvNT_6ParamsE)
        /*0044*/ 	.word	0x00000000
.L_30:


//--------------------- .nv.compat                --------------------------
	.section	.nv.compat,"",@"SHT_CUDA_COMPAT_INFO"
	.align	4
        /*0000*/ 	.byte	0x02, 0x09, 0x01, 0x00, 0x02, 0x02, 0x02, 0x00, 0x02, 0x05, 0x05, 0x00, 0x03, 0x07, 0x01, 0x01
        /*0010*/ 	.byte	0x02, 0x03, 0x01, 0x00, 0x02, 0x06, 0x01, 0x00, 0x04, 0x0b, 0x08, 0x00, 0x09, 0x00, 0x00, 0x00
        /*0020*/ 	.byte	0x00, 0x00, 0x00, 0x00


//--------------------- .nv.info._ZN7cutlass13device_kernelINS_4gemm6kernel13GemmUniversalIN4cute5tupleIJiiiiEEENS1_10collective13CollectiveMmaINS1_35MainloopSm100TmaUmmaWarpSpecializedILi3ELi2ELi2ENS5_IJNS4_1CILi1EEESB_SB_EEEEENS5_IJNSA_ILi128EEENSA_ILi256EEESE_EEENS_12float_e4m3_tENS5_IJlSB_lEEESH_SI_NS4_8TiledMMAINS4_8MMA_AtomIJNS4_10MMA_TraitsINS4_19SM100_MMA_F8F6F4_SSEJSH_SH_fSE_SF_NS4_17integral_constantINS4_4UMMA5MajorELSP_0EEESQ_NSN_INSO_7ScaleInELSR_0EEESS_EEEEEENS4_6LayoutISC_NS5_IJNSA_ILi0EEESW_SW_EEEEENS5_IJNS4_10UnderscoreESZ_SZ_EEEEENS4_13SM90_TMA_LOADENS4_14ComposedLayoutINS4_7SwizzleILi3ELi4ELi3EEENS4_18smem_ptr_flag_bitsILi8EEENSV_INS5_IJNSA_ILi8EEESE_EEENS5_IJSE_SB_EEEEEEEvNS4_8identityES12_S1C_vS1D_EENS_8epilogue10collective18CollectiveEpilogueINS1F_23Sm100TmaWarpSpecializedILi4ELi2ELi64ELb0ELb0EEEJSG_NS5_IJNSV_ISE_SB_EENSV_INSA_ILi64EEESB_EEEEESH_SI_SH_SI_NS1F_6fusion15FusionCallbacksIS1J_NS1O_17LinearCombinationISH_fSH_fLNS_15FloatRoundStyleE2EEESG_S1N_JEEENS4_5SM1004TMEM4LOAD26SM100_TMEM_LOAD_32dp32b64xES12_NS13_INS14_ILi2ELi4ELi3EEES17_NSV_INS5_IJS18_S1L_EEENS5_IJS1L_SB_EEEEEEENS4_39AutoVectorizingCopyWithAssumedAlignmentILi128EEENS4_14SM90_TMA_STOREES22_S24_S24_EEEvvEEEEvNT_6ParamsE --------------------------
	.section	.nv.info._ZN7cutlass13device_kernelINS_4gemm6kernel13GemmUniversalIN4cute5tupleIJiiiiEEENS1_10collective13CollectiveMmaINS1_35MainloopSm100TmaUmmaWarpSpecializedILi3ELi2ELi2ENS5_IJNS4_1CILi1EEESB_SB_EEEEENS5_IJNSA_ILi128EEENSA_ILi256EEESE_EEENS_12float_e4m3_tENS5_IJlSB_lEEESH_SI_NS4_8TiledMMAINS4_8MMA_AtomIJNS4_10MMA_TraitsINS4_19SM100_MMA_F8F6F4_SSEJSH_SH_fSE_SF_NS4_17integral_constantINS4_4UMMA5MajorELSP_0EEESQ_NSN_INSO_7ScaleInELSR_0EEESS_EEEEEENS4_6LayoutISC_NS5_IJNSA_ILi0EEESW_SW_EEEEENS5_IJNS4_10UnderscoreESZ_SZ_EEEEENS4_13SM90_TMA_LOADENS4_14ComposedLayoutINS4_7SwizzleILi3ELi4ELi3EEENS4_18smem_ptr_flag_bitsILi8EEENSV_INS5_IJNSA_ILi8EEESE_EEENS5_IJSE_SB_EEEEEEEvNS4_8identityES12_S1C_vS1D_EENS_8epilogue10collective18CollectiveEpilogueINS1F_23Sm100TmaWarpSpecializedILi4ELi2ELi64ELb0ELb0EEEJSG_NS5_IJNSV_ISE_SB_EENSV_INSA_ILi64EEESB_EEEEESH_SI_SH_SI_NS1F_6fusion15FusionCallbacksIS1J_NS1O_17LinearCombinationISH_fSH_fLNS_15FloatRoundStyleE2EEESG_S1N_JEEENS4_5SM1004TMEM4LOAD26SM100_TMEM_LOAD_32dp32b64xES12_NS13_INS14_ILi2ELi4ELi3EEES17_NSV_INS5_IJS18_S1L_EEENS5_IJS1L_SB_EEEEEEENS4_39AutoVectorizingCopyWithAssumedAlignmentILi128EEENS4_14SM90_TMA_STOREES22_S24_S24_EEEvvEEEEvNT_6ParamsE,"",@"SHT_CUDA_INFO"
	.sectionflags	@""
	.align	4


	//----- nvinfo : EIATTR_CUDA_API_VERSION
	.align		4
        /*0000*/ 	.byte	0x04, 0x37
        /*0002*/ 	.short	(.L_32 - .L_31)
.L_31:
        /*0004*/ 	.word	0x00000082


	//----- nvinfo : EIATTR_KPARAM_INFO
	.align		4
.L_32:
        /*0008*/ 	.byte	0x04, 0x17
        /*000a*/ 	.short	(.L_34 - .L_33)
.L_33:
        /*000c*/ 	.word	0x00000000
        /*0010*/ 	.short	0x0000
        /*0012*/ 	.short	0x0000
        /*0014*/ 	.byte	0x00, 0xf0, 0x01, 0x20


	//----- nvinfo : EIATTR_AT_ENTRY_FRAGMENTS
	.align		4
.L_34:
        /*0018*/ 	.byte	0x04, 0x4f
        /*001a*/ 	.short	(.L_36 - .L_35)


	//   ....[0]....
.L_35:
        /*001c*/ 	.word	0x00000006


	//----- nvinfo : EIATTR_RESERVED_SMEM_USED
	.align		4
.L_36:
        /*0020*/ 	.byte	0x01, 0x41
	.zero		2


	//----- nvinfo : EIATTR_SPARSE_MMA_MASK
	.align		4
        /*0024*/ 	.byte	0x03, 0x50
        /*0026*/ 	.short	0x0000


	//----- nvinfo : EIATTR_TCGEN05_1CTA_USED
	.align		4
        /*0028*/ 	.byte	0x01, 0x51
	.zero		2


	//----- nvinfo : EIATTR_MAXREG_COUNT
	.align		4
        /*002c*/ 	.byte	0x03, 0x1b
        /*002e*/ 	.short	0x00ff


	//----- nvinfo : EIATTR_NUM_BARRIERS
	.align		4
        /*0030*/ 	.byte	0x02, 0x4c
        /*0032*/ 	.byte	0x07
	.zero		1


	//----- nvinfo : EIATTR_EXTERNS
	.align		4
        /*0034*/ 	.byte	0x04, 0x0f
        /*0036*/ 	.short	(.L_38 - .L_37)


	//   ....[0]....
	.align		4
.L_37:
        /*0038*/ 	.word	index@(__assertfail)


	//----- nvinfo : EIATTR_MERCURY_ISA_VERSION
	.align		4
.L_38:
        /*003c*/ 	.byte	0x03, 0x5f
        /*003e*/ 	.short	0x0101


	//----- nvinfo : EIATTR_INT_WARP_WIDE_INSTR_OFFSETS
	.align		4
        /*0040*/ 	.byte	0x04, 0x31
        /*0042*/ 	.short	(.L_40 - .L_39)


	//   ....[0]....
.L_39:
        /*0044*/ 	.word	0x00001d80


	//   ....[1]....
        /*0048*/ 	.word	0x00003620


	//   ....[2]....
        /*004c*/ 	.word	0x00003640


	//   ....[3]....
        /*0050*/ 	.word	0x00003670


	//   ....[4]....
        /*0054*/ 	.word	0x00003fb0


	//   ....[5]....
        /*0058*/ 	.word	0x00004020


	//   ....[6]....
        /*005c*/ 	.word	0x00004100


	//   ....[7]....
        /*0060*/ 	.word	0x00004180


	//   ....[8]....
        /*0064*/ 	.word	0x00004290


	//   ....[9]....
        /*0068*/ 	.word	0x00004320


	//   ....[10]....
        /*006c*/ 	.word	0x00004500


	//   ....[11]....
        /*0070*/ 	.word	0x00004660


	//----- nvinfo : EIATTR_COOP_GROUP_MASK_REGIDS
	.align		4
.L_40:
        /*0074*/ 	.byte	0x04, 0x29
        /*0076*/ 	.short	(.L_42 - .L_41)


	//   ....[0]....
.L_41:
        /*0078*/ 	.word	0xffffffff


	//   ....[1]....
        /*007c*/ 	.word	0xffffffff


	//   ....[2]....
        /*0080*/ 	.word	0xffffffff


	//   ....[3]....
        /*0084*/ 	.word	0xffffffff


	//   ....[4]....
        /*0088*/ 	.word	0xffffffff


	//   ....[5]....
        /*008c*/ 	.word	0xffffffff


	//   ....[6]....
        /*0090*/ 	.word	0xffffffff


	//   ....[7]....
        /*0094*/ 	.word	0xffffffff


	//   ....[8]....
        /*0098*/ 	.word	0xffffffff


	//   ....[9]....
        /*009c*/ 	.word	0xffffffff


	//   ....[10]....
        /*00a0*/ 	.word	0xffffffff


	//   ....[11]....
        /*00a4*/ 	.word	0xffffffff


	//   ....[12]....
        /*00a8*/ 	.word	0xffffffff


	//----- nvinfo : EIATTR_COOP_GROUP_INSTR_OFFSETS
	.align		4
.L_42:
        /*00ac*/ 	.byte	0x04, 0x28
        /*00ae*/ 	.short	(.L_44 - .L_43)


	//   ....[0]....
.L_43:
        /*00b0*/ 	.word	0x00000090


	//   ....[1]....
        /*00b4*/ 	.word	0x000004d0


	//   ....[2]....
        /*00b8*/ 	.word	0x00000620


	//   ....[3]....
        /*00bc*/ 	.word	0x000007c0


	//   ....[4]....
        /*00c0*/ 	.word	0x000008c0


	//   ....[5]....
        /*00c4*/ 	.word	0x00000a30


	//   ....[6]....
        /*00c8*/ 	.word	0x00000b90


	//   ....[7]....
        /*00cc*/ 	.word	0x00001c60


	//   ....[8]....
        /*00d0*/ 	.word	0x000029b0


	//   ....[9]....
        /*00d4*/ 	.word	0x00002bc0


	//   ....[10]....
        /*00d8*/ 	.word	0x00002bf0


	//   ....[11]....
        /*00dc*/ 	.word	0x00003500


	//   ....[12]....
        /*00e0*/ 	.word	0x00003730


	//----- nvinfo : EIATTR_VRC_CTA_INIT_COUNT
	.align		4
.L_44:
        /*00e4*/ 	.byte	0x02, 0x4a
        /*00e6*/ 	.byte	0x80
	.zero		1


	//----- nvinfo : EIATTR_SYSCALL_OFFSETS
	.align		4
        /*00e8*/ 	.byte	0x04, 0x46
        /*00ea*/ 	.short	(.L_46 - .L_45)


	//   ....[0]....
.L_45:
        /*00ec*/ 	.word	0x000050d0


	//   ....[1]....
        /*00f0*/ 	.word	0x00005210


	//   ....[2]....
        /*00f4*/ 	.word	0x00005a70


	//   ....[3]....
        /*00f8*/ 	.word	0x00007090


	//   ....[4]....
        /*00fc*/ 	.word	0x00008640


	//   ....[5]....
        /*0100*/ 	.word	0x00009c10


	//----- nvinfo : EIATTR_MBARRIER_INSTR_OFFSETS
	.align		4
.L_46:
        /*0104*/ 	.byte	0x04, 0x39
        /*0106*/ 	.short	(.L_48 - .L_47)


	//   ....[0]....
.L_47:
        /*0108*/ 	.word	0x000005b0
        /*010c*/ 	.word	0x000000ff
        /*0110*/ 	.word	0x00000000
        /*0114*/ 	.short	0x0100
        /*0116*/ 	.byte	0x05
	.zero		1


	//   ....[1]....
        /*0118*/ 	.word	0x000005c0
        /*011c*/ 	.word	0x000000ff
        /*0120*/ 	.word	0x00000018
        /*0124*/ 	.short	0x0100
        /*0126*/ 	.byte	0x05
	.zero		1


	//   ....[2]....
        /*0128*/ 	.word	0x000005d0
        /*012c*/ 	.word	0x000000ff
        /*0130*/ 	.word	0x00000008
        /*0134*/ 	.short	0x0100
        /*0136*/ 	.byte	0x05
	.zero		1


	//   ....[3]....
        /*0138*/ 	.word	0x000005e0
        /*013c*/ 	.word	0x000000ff
        /*0140*/ 	.word	0x00000020
        /*0144*/ 	.short	0x0100
        /*0146*/ 	.byte	0x05
	.zero		1


	//   ....[4]....
        /*0148*/ 	.word	0x000005f0
        /*014c*/ 	.word	0x000000ff
        /*0150*/ 	.word	0x00000010
        /*0154*/ 	.short	0x0100
        /*0156*/ 	.byte	0x05
	.zero		1


	//   ....[5]....
        /*0158*/ 	.word	0x00000600
        /*015c*/ 	.word	0x000000ff
        /*0160*/ 	.word	0x00000028
        /*0164*/ 	.short	0x0100
        /*0166*/ 	.byte	0x05
	.zero		1


	//   ....[6]....
        /*0168*/ 	.word	0x00000730
        /*016c*/ 	.word	0x000000ff
        /*0170*/ 	.word	0x00000030
        /*0174*/ 	.short	0x0100
        /*0176*/ 	.byte	0x07
	.zero		1


	//   ....[7]....
        /*0178*/ 	.word	0x00000740
        /*017c*/ 	.word	0x000000ff
        /*0180*/ 	.word	0x00000050
        /*0184*/ 	.short	0x0100
        /*0186*/ 	.byte	0x07
	.zero		1


	//   ....[8]....
        /*0188*/ 	.word	0x00000750
        /*018c*/ 	.word	0x000000ff
        /*0190*/ 	.word	0x00000038
        /*0194*/ 	.short	0x0100
        /*0196*/ 	.byte	0x07
	.zero		1


	//   ....[9]....
        /*0198*/ 	.word	0x00000760
        /*019c*/ 	.word	0x000000ff
        /*01a0*/ 	.word	0x00000058
        /*01a4*/ 	.short	0x0100
        /*01a6*/ 	.byte	0x07
	.zero		1


	//   ....[10]....
        /*01a8*/ 	.word	0x00000770
        /*01ac*/ 	.word	0x000000ff
        /*01b0*/ 	.word	0x00000040
        /*01b4*/ 	.short	0x0100
        /*01b6*/ 	.byte	0x07
	.zero		1


	//   ....[11]....
        /*01b8*/ 	.word	0x00000780
        /*01bc*/ 	.word	0x000000ff
        /*01c0*/ 	.word	0x00000060
        /*01c4*/ 	.short	0x0100
        /*01c6*/ 	.byte	0x07
	.zero		1


	//   ....[12]....
        /*01c8*/ 	.word	0x00000790
        /*01cc*/ 	.word	0x000000ff
        /*01d0*/ 	.word	0x00000048
        /*01d4*/ 	.short	0x0100
        /*01d6*/ 	.byte	0x07
	.zero		1


	//   ....[13]....
        /*01d8*/ 	.word	0x000007a0
        /*01dc*/ 	.word	0x000000ff
        /*01e0*/ 	.word	0x00000068
        /*01e4*/ 	.short	0x0100
        /*01e6*/ 	.byte	0x07
	.zero		1


	//   ....[14]....
        /*01e8*/ 	.word	0x00000890
        /*01ec*/ 	.word	0x000000ff
        /*01f0*/ 	.word	0x00000070
        /*01f4*/ 	.short	0x0100
        /*01f6*/ 	.byte	0x05
	.zero		1


	//   ....[15]....
        /*01f8*/ 	.word	0x000008a0
        /*01fc*/ 	.word	0x000000ff
        /*0200*/ 	.word	0x00000078
        /*0204*/ 	.short	0x0100
        /*0206*/ 	.byte	0x05
	.zero		1


	//   ....[16]....
        /*0208*/ 	.word	0x000009e0
        /*020c*/ 	.word	0x000000ff
        /*0210*/ 	.word	0x00000080
        /*0214*/ 	.short	0x0100
        /*0216*/ 	.byte	0x05
	.zero		1


	//   ....[17]....
        /*0218*/ 	.word	0x000009f0
        /*021c*/ 	.word	0x000000ff
        /*0220*/ 	.word	0x00000090
        /*0224*/ 	.short	0x0100
        /*0226*/ 	.byte	0x05
	.zero		1


	//   ....[18]....
        /*0228*/ 	.word	0x00000a00
        /*022c*/ 	.word	0x000000ff
        /*0230*/ 	.word	0x00000088
        /*0234*/ 	.short	0x0100
        /*0236*/ 	.byte	0x05
	.zero		1


	//   ....[19]....
        /*0238*/ 	.word	0x00000a10
        /*023c*/ 	.word	0x000000ff
        /*0240*/ 	.word	0x00000098
        /*0244*/ 	.short	0x0100
        /*0246*/ 	.byte	0x05
	.zero		1


	//   ....[20]....
        /*0248*/ 	.word	0x00000b40
        /*024c*/ 	.word	0x000000ff
        /*0250*/ 	.word	0x000000a0
        /*0254*/ 	.short	0x0100
        /*0256*/ 	.byte	0x07
	.zero		1


	//   ....[21]....
        /*0258*/ 	.word	0x00000b50
        /*025c*/ 	.word	0x000000ff
        /*0260*/ 	.word	0x000000b0
        /*0264*/ 	.short	0x0100
        /*0266*/ 	.byte	0x07
	.zero		1


	//   ....[22]....
        /*0268*/ 	.word	0x00000b60
        /*026c*/ 	.word	0x000000ff
        /*0270*/ 	.word	0x000000a8
        /*0274*/ 	.short	0x0100
        /*0276*/ 	.byte	0x07
	.zero		1


	//   ....[23]....
        /*0278*/ 	.word	0x00000b70
        /*027c*/ 	.word	0x000000ff
        /*0280*/ 	.word	0x000000b8
        /*0284*/ 	.short	0x0100
        /*0286*/ 	.byte	0x07
	.zero		1


	//   ....[24]....
        /*0288*/ 	.word	0x00000c60
        /*028c*/ 	.word	0x000000ff
        /*0290*/ 	.word	0x000000c0
        /*0294*/ 	.short	0x0100
        /*0296*/ 	.byte	0x05
	.zero		1


	//   ....[25]....
        /*0298*/ 	.word	0x00000c70
        /*029c*/ 	.word	0x000000ff
        /*02a0*/ 	.word	0x000000d0
        /*02a4*/ 	.short	0x0100
        /*02a6*/ 	.byte	0x05
	.zero		1


	//   ....[26]....
        /*02a8*/ 	.word	0x00000c80
        /*02ac*/ 	.word	0x000000ff
        /*02b0*/ 	.word	0x000000c8
        /*02b4*/ 	.short	0x0100
        /*02b6*/ 	.byte	0x05
	.zero		1


	//   ....[27]....
        /*02b8*/ 	.word	0x00000c90
        /*02bc*/ 	.word	0x000000ff
        /*02c0*/ 	.word	0x000000d8
        /*02c4*/ 	.short	0x0100
        /*02c6*/ 	.byte	0x05
	.zero		1


	//   ....[28]....
        /*02c8*/ 	.word	0x00001560
        /*02cc*/ 	.word	0x00000003
        /*02d0*/ 	.word	0x000000d0
        /*02d4*/ 	.short	0x010a
        /*02d6*/ 	.byte	0xff
	.zero		1


	//   ....[29]....
        /*02d8*/ 	.word	0x00001590
        /*02dc*/ 	.word	0x00000003
        /*02e0*/ 	.word	0x000000c0
        /*02e4*/ 	.short	0x0101
        /*02e6*/ 	.byte	0xff
	.zero		1


	//   ....[30]....
        /*02e8*/ 	.word	0x00001660
        /*02ec*/ 	.word	0x000000ff
        /*02f0*/ 	.word	0x00000018
        /*02f4*/ 	.short	0x010a
        /*02f6*/ 	.byte	0x08
	.zero		1


	//   ....[31]....
        /*02f8*/ 	.word	0x00001700
        /*02fc*/ 	.word	0x000000ff
        /*0300*/ 	.word	0x00000018
        /*0304*/ 	.short	0x010a
        /*0306*/ 	.byte	0x21
	.zero		1


	//   ....[32]....
        /*0308*/ 	.word	0x00001850
        /*030c*/ 	.word	0x000000ff
        /*0310*/ 	.word	0x00000018
        /*0314*/ 	.short	0x010a
        /*0316*/ 	.byte	0x08
	.zero		1


	//   ....[33]....
        /*0318*/ 	.word	0x00001960
        /*031c*/ 	.word	0x000000ff
        /*0320*/ 	.word	0x00000078
        /*0324*/ 	.short	0x0101
        /*0326*/ 	.byte	0x04
	.zero		1


	//   ....[34]....
        /*0328*/ 	.word	0x00001980
        /*032c*/ 	.word	0x000000ff
        /*0330*/ 	.word	0x00000018
        /*0334*/ 	.short	0x010a
        /*0336*/ 	.byte	0x08
	.zero		1


	//   ....[35]....
        /*0338*/ 	.word	0x00001a00
        /*033c*/ 	.word	0x000000ff
        /*0340*/ 	.word	0x00000018
        /*0344*/ 	.short	0x010a
        /*0346*/ 	.byte	0x11
	.zero		1


	//   ....[36]....
        /*0348*/ 	.word	0x00001b50
        /*034c*/ 	.word	0x000000ff
        /*0350*/ 	.word	0x00000018
        /*0354*/ 	.short	0x010a
        /*0356*/ 	.byte	0x08
	.zero		1


	//   ....[37]....
        /*0358*/ 	.word	0x00001c90
        /*035c*/ 	.word	0x00000002
        /*0360*/ 	.word	0x00000080
        /*0364*/ 	.short	0x010a
        /*0366*/ 	.byte	0xff
	.zero		1


	//   ....[38]....
        /*0368*/ 	.word	0x00001d50
        /*036c*/ 	.word	0x00000002
        /*0370*/ 	.word	0x00000000
        /*0374*/ 	.short	0x0101
        /*0376*/ 	.byte	0xff
	.zero		1


	//   ....[39]....
        /*0378*/ 	.word	0x000022b0
        /*037c*/ 	.word	0x000000ff
        /*0380*/ 	.word	0x00000000
        /*0384*/ 	.short	0x010a
        /*0386*/ 	.byte	0x05
	.zero		1


	//   ....[40]....
        /*0388*/ 	.word	0x00002340
        /*038c*/ 	.word	0x000000ff
        /*0390*/ 	.word	0x00000000
        /*0394*/ 	.short	0x010a
        /*0396*/ 	.byte	0x05
	.zero		1


	//   ....[41]....
        /*0398*/ 	.word	0x000023e0
        /*039c*/ 	.word	0x00000000
        /*03a0*/ 	.word	0x00000000
        /*03a4*/ 	.short	0x010a
        /*03a6*/ 	.byte	0xff
	.zero		1


	//   ....[42]....
        /*03a8*/ 	.word	0x00002500
        /*03ac*/ 	.word	0x00000000
        /*03b0*/ 	.word	0x000000c0
        /*03b4*/ 	.short	0x010a
        /*03b6*/ 	.byte	0xff
	.zero		1


	//   ....[43]....
        /*03b8*/ 	.word	0x00002560
        /*03bc*/ 	.word	0x00000004
        /*03c0*/ 	.word	0x00000000
        /*03c4*/ 	.short	0x0101
        /*03c6*/ 	.byte	0xff
	.zero		1


	//   ....[44]....
        /*03c8*/ 	.word	0x00002580
        /*03cc*/ 	.word	0x000000ff
        /*03d0*/ 	.word	0x00000090
        /*03d4*/ 	.short	0x010a
        /*03d6*/ 	.byte	0x05
	.zero		1


	//   ....[45]....
        /*03d8*/ 	.word	0x000026a0
        /*03dc*/ 	.word	0x00000000
        /*03e0*/ 	.word	0x00000080
        /*03e4*/ 	.short	0x010a
        /*03e6*/ 	.byte	0xff
	.zero		1


	//   ....[46]....
        /*03e8*/ 	.word	0x000027b0
        /*03ec*/ 	.word	0x00000000
        /*03f0*/ 	.word	0x00000000
        /*03f4*/ 	.short	0x0101
        /*03f6*/ 	.byte	0xff
	.zero		1


	//   ....[47]....
        /*03f8*/ 	.word	0x00002840
        /*03fc*/ 	.word	0x000000ff
        /*0400*/ 	.word	0x00000090
        /*0404*/ 	.short	0x0106
        /*0406*/ 	.byte	0x05
	.zero		1


	//   ....[48]....
        /*0408*/ 	.word	0x00002860
        /*040c*/ 	.word	0x000000ff
        /*0410*/ 	.word	0x00000090
        /*0414*/ 	.short	0x010a
        /*0416*/ 	.byte	0x05
	.zero		1


	//   ....[49]....
        /*0418*/ 	.word	0x000028f0
        /*041c*/ 	.word	0x000000ff
        /*0420*/ 	.word	0x00000090
        /*0424*/ 	.short	0x0106
        /*0426*/ 	.byte	0x04
	.zero		1


	//   ....[50]....
        /*0428*/ 	.word	0x00002930
        /*042c*/ 	.word	0x00000000
        /*0430*/ 	.word	0x00000090
        /*0434*/ 	.short	0x010a
        /*0436*/ 	.byte	0xff
	.zero		1


	//   ....[51]....
        /*0438*/ 	.word	0x00002e70
        /*043c*/ 	.word	0x00000000
        /*0440*/ 	.word	0x00000080
        /*0444*/ 	.short	0x010a
        /*0446*/ 	.byte	0xff
	.zero		1


	//   ....[52]....
        /*0448*/ 	.word	0x00002f80
        /*044c*/ 	.word	0x00000003
        /*0450*/ 	.word	0x00000000
        /*0454*/ 	.short	0x0101
        /*0456*/ 	.byte	0xff
	.zero		1


	//   ....[53]....
        /*0458*/ 	.word	0x00002f90
        /*045c*/ 	.word	0x000000ff
        /*0460*/ 	.word	0x00000000
        /*0464*/ 	.short	0x010a
        /*0466*/ 	.byte	0x06
	.zero		1


	//   ....[54]....
        /*0468*/ 	.word	0x00002fb0
        /*046c*/ 	.word	0x000000ff
        /*0470*/ 	.word	0x000000b0
        /*0474*/ 	.short	0x010a
        /*0476*/ 	.byte	0x07
	.zero		1


	//   ....[55]....
        /*0478*/ 	.word	0x00003080
        /*047c*/ 	.word	0x000000ff
        /*0480*/ 	.word	0x00000000
        /*0484*/ 	.short	0x010a
        /*0486*/ 	.byte	0x06
	.zero		1


	//   ....[56]....
        /*0488*/ 	.word	0x000031b0
        /*048c*/ 	.word	0x000000ff
        /*0490*/ 	.word	0x00000000
        /*0494*/ 	.short	0x010a
        /*0496*/ 	.byte	0x1a
	.zero		1


	//   ....[57]....
        /*0498*/ 	.word	0x00003450
        /*049c*/ 	.word	0x000000ff
        /*04a0*/ 	.word	0x00000000
        /*04a4*/ 	.short	0x010a
        /*04a6*/ 	.byte	0x06
	.zero		1


	//   ....[58]....
        /*04a8*/ 	.word	0x000034e0
        /*04ac*/ 	.word	0x000000ff
        /*04b0*/ 	.word	0x00000000
        /*04b4*/ 	.short	0x010a
        /*04b6*/ 	.byte	0x07
	.zero		1


	//   ....[59]....
        /*04b8*/ 	.word	0x00003960
        /*04bc*/ 	.word	0x00000000
        /*04c0*/ 	.word	0x00000080
        /*04c4*/ 	.short	0x010a
        /*04c6*/ 	.byte	0xff
	.zero		1


	//   ....[60]....
        /*04c8*/ 	.word	0x00003a20
        /*04cc*/ 	.word	0x00000000
        /*04d0*/ 	.word	0x00000000
        /*04d4*/ 	.short	0x0101
        /*04d6*/ 	.byte	0xff
	.zero		1


	//   ....[61]....
        /*04d8*/ 	.word	0x00003d40
        /*04dc*/ 	.word	0x000000ff
        /*04e0*/ 	.word	0x00000078
        /*04e4*/ 	.short	0x010a
        /*04e6*/ 	.byte	0x07
	.zero		1


	//   ....[62]....
        /*04e8*/ 	.word	0x00003f30
        /*04ec*/ 	.word	0x000000ff
        /*04f0*/ 	.word	0x00000050
        /*04f4*/ 	.short	0x010a
        /*04f6*/ 	.byte	0x07
	.zero		1


	//   ....[63]....
        /*04f8*/ 	.word	0x000040a0
        /*04fc*/ 	.word	0x000000ff
        /*0500*/ 	.word	0x00000030
        /*0504*/ 	.short	0x010b
        /*0506*/ 	.byte	0x07
	.zero		1


	//   ....[64]....
        /*0508*/ 	.word	0x000040b0
        /*050c*/ 	.word	0x000000ff
        /*0510*/ 	.word	0x00000000
        /*0514*/ 	.short	0x0101
        /*0516*/ 	.byte	0x08
	.zero		1


	//   ....[65]....
        /*0518*/ 	.word	0x000040d0
        /*051c*/ 	.word	0x000000ff
        /*0520*/ 	.word	0x00000058
        /*0524*/ 	.short	0x010a
        /*0526*/ 	.byte	0x07
	.zero		1


	//   ....[66]....
        /*0528*/ 	.word	0x00004230
        /*052c*/ 	.word	0x000000ff
        /*0530*/ 	.word	0x00000038
        /*0534*/ 	.short	0x010b
        /*0536*/ 	.byte	0x07
	.zero		1


	//   ....[67]....
        /*0538*/ 	.word	0x00004240
        /*053c*/ 	.word	0x000000ff
        /*0540*/ 	.word	0x00000000
        /*0544*/ 	.short	0x0101
        /*0546*/ 	.byte	0x08
	.zero		1


	//   ....[68]....
        /*0548*/ 	.word	0x00004250
        /*054c*/ 	.word	0x000000ff
        /*0550*/ 	.word	0x00000060
        /*0554*/ 	.short	0x010a
        /*0556*/ 	.byte	0x07
	.zero		1


	//   ....[69]....
        /*0558*/ 	.word	0x000043f0
        /*055c*/ 	.word	0x000000ff
        /*0560*/ 	.word	0x00000040
        /*0564*/ 	.short	0x010b
        /*0566*/ 	.byte	0x07
	.zero		1


	//   ....[70]....
        /*0568*/ 	.word	0x00004460
        /*056c*/ 	.word	0x000000ff
        /*0570*/ 	.word	0x00000000
        /*0574*/ 	.short	0x0101
        /*0576*/ 	.byte	0x08
	.zero		1


	//   ....[71]....
        /*0578*/ 	.word	0x00004490
        /*057c*/ 	.word	0x000000ff
        /*0580*/ 	.word	0x00000068
        /*0584*/ 	.short	0x010a
        /*0586*/ 	.byte	0x07
	.zero		1


	//   ....[72]....
        /*0588*/ 	.word	0x000046a0
        /*058c*/ 	.word	0x000000ff
        /*0590*/ 	.word	0x00000048
        /*0594*/ 	.short	0x010b
        /*0596*/ 	.byte	0x07
	.zero		1


	//   ....[73]....
        /*0598*/ 	.word	0x000046c0
        /*059c*/ 	.word	0x000000ff
        /*05a0*/ 	.word	0x00000000
        /*05a4*/ 	.short	0x0101
        /*05a6*/ 	.byte	0x0d
	.zero		1


	//   ....[74]....
        /*05a8*/ 	.word	0x000046f0
        /*05ac*/ 	.word	0x000000ff
        /*05b0*/ 	.word	0x00000050
        /*05b4*/ 	.short	0x010a
        /*05b6*/ 	.byte	0x07
	.zero		1


	//   ....[75]....
        /*05b8*/ 	.word	0x00004710
        /*05bc*/ 	.word	0x000000ff
        /*05c0*/ 	.word	0x00000058
        /*05c4*/ 	.short	0x010a
        /*05c6*/ 	.byte	0x07
	.zero		1


	//   ....[76]....
        /*05c8*/ 	.word	0x00004730
        /*05cc*/ 	.word	0x000000ff
        /*05d0*/ 	.word	0x00000060
        /*05d4*/ 	.short	0x010a
        /*05d6*/ 	.byte	0x07
	.zero		1


	//   ....[77]....
        /*05d8*/ 	.word	0x00004770
        /*05dc*/ 	.word	0x00000000
        /*05e0*/ 	.word	0x00000068
        /*05e4*/ 	.short	0x010a
        /*05e6*/ 	.byte	0xff
	.zero		1


	//   ....[78]....
        /*05e8*/ 	.word	0x00004aa0
        /*05ec*/ 	.word	0x00000000
        /*05f0*/ 	.word	0x00000080
        /*05f4*/ 	.short	0x010a
        /*05f6*/ 	.byte	0xff
	.zero		1


	//   ....[79]....
        /*05f8*/ 	.word	0x00004bb0
        /*05fc*/ 	.word	0x00000000
        /*0600*/ 	.word	0x00000000
        /*0604*/ 	.short	0x0101
        /*0606*/ 	.byte	0xff
	.zero		1


	//   ....[80]....
        /*0608*/ 	.word	0x00005610
        /*060c*/ 	.word	0x00000003
        /*0610*/ 	.word	0x00000030
        /*0614*/ 	.short	0x010a
        /*0616*/ 	.byte	0xff
	.zero		1


	//   ....[81]....
        /*0618*/ 	.word	0x00005650
        /*061c*/ 	.word	0x000000c1
        /*0620*/ 	.word	0x000000a0
        /*0624*/ 	.short	0x010a
        /*0626*/ 	.byte	0xff
	.zero		1


	//   ....[82]....
        /*0628*/ 	.word	0x00005780
        /*062c*/ 	.word	0x00000003
        /*0630*/ 	.word	0x00000030
        /*0634*/ 	.short	0x010a
        /*0636*/ 	.byte	0xff
	.zero		1


	//   ....[83]....
        /*0638*/ 	.word	0x000058e0
        /*063c*/ 	.word	0x00000000
        /*0640*/ 	.word	0x00000000
        /*0644*/ 	.short	0x0101
        /*0646*/ 	.byte	0xff
	.zero		1


	//   ....[84]....
        /*0648*/ 	.word	0x00005940
        /*064c*/ 	.word	0x000000c1
        /*0650*/ 	.word	0x000000a0
        /*0654*/ 	.short	0x010a
        /*0656*/ 	.byte	0xff
	.zero		1


	//   ....[85]....
        /*0658*/ 	.word	0x00006cf0
        /*065c*/ 	.word	0x000000cc
        /*0660*/ 	.word	0x00000030
        /*0664*/ 	.short	0x010a
        /*0666*/ 	.byte	0xff
	.zero		1


	//   ....[86]....
        /*0668*/ 	.word	0x00006dc0
        /*066c*/ 	.word	0x000000cc
        /*0670*/ 	.word	0x00000030
        /*0674*/ 	.short	0x010a
        /*0676*/ 	.byte	0xff
	.zero		1


	//   ....[87]....
        /*0678*/ 	.word	0x00006f00
        /*067c*/ 	.word	0x00000003
        /*0680*/ 	.word	0x00000000
        /*0684*/ 	.short	0x0101
        /*0686*/ 	.byte	0xff
	.zero		1


	//   ....[88]....
        /*0688*/ 	.word	0x000082a0
        /*068c*/ 	.word	0x00000000
        /*0690*/ 	.word	0x00000030
        /*0694*/ 	.short	0x010a
        /*0696*/ 	.byte	0xff
	.zero		1


	//   ....[89]....
        /*0698*/ 	.word	0x00008370
        /*069c*/ 	.word	0x00000000
        /*06a0*/ 	.word	0x00000030
        /*06a4*/ 	.short	0x010a
        /*06a6*/ 	.byte	0xff
	.zero		1


	//   ....[90]....
        /*06a8*/ 	.word	0x000084d0
        /*06ac*/ 	.word	0x00000000
        /*06b0*/ 	.word	0x00000000
        /*06b4*/ 	.short	0x0101
        /*06b6*/ 	.byte	0xff
	.zero		1


	//   ....[91]....
        /*06b8*/ 	.word	0x00009880
        /*06bc*/ 	.word	0x00000000
        /*06c0*/ 	.word	0x00000030
        /*06c4*/ 	.short	0x010a
        /*06c6*/ 	.byte	0xff
	.zero		1


	//   ....[92]....
        /*06c8*/ 	.word	0x00009950
        /*06cc*/ 	.word	0x00000000
        /*06d0*/ 	.word	0x00000030
        /*06d4*/ 	.short	0x010a
        /*06d6*/ 	.byte	0xff
	.zero		1


	//   ....[93]....
        /*06d8*/ 	.word	0x00009ab0
        /*06dc*/ 	.word	0x00000000
        /*06e0*/ 	.word	0x00000000
        /*06e4*/ 	.short	0x0101
        /*06e6*/ 	.byte	0xff
	.zero		1


	//   ....[94]....
        /*06e8*/ 	.word	0x00009fa0
        /*06ec*/ 	.word	0x000000ff
        /*06f0*/ 	.word	0x00000000
        /*06f4*/ 	.short	0x0101
        /*06f6*/ 	.byte	0x05
	.zero		1


	//   ....[95]....
        /*06f8*/ 	.word	0x0000af20
        /*06fc*/ 	.word	0x00000003
        /*0700*/ 	.word	0x000000d0
        /*0704*/ 	.short	0x010a
        /*0706*/ 	.byte	0xff
	.zero		1


	//   ....[96]....
        /*0708*/ 	.word	0x0000af80
        /*070c*/ 	.word	0x00000002
        /*0710*/ 	.word	0x00000018
        /*0714*/ 	.short	0x010a
        /*0716*/ 	.byte	0xff
	.zero		1


	//   ....[97]....
        /*0718*/ 	.word	0x0000afe0
        /*071c*/ 	.word	0x00000002
        /*0720*/ 	.word	0x00000018
        /*0724*/ 	.short	0x010a
        /*0726*/ 	.byte	0xff
	.zero		1


	//   ....[98]....
        /*0728*/ 	.word	0x0000b030
        /*072c*/ 	.word	0x00000002
        /*0730*/ 	.word	0x00000080
        /*0734*/ 	.short	0x010a
        /*0736*/ 	.byte	0xff
	.zero		1


	//   ....[99]....
        /*0738*/ 	.word	0x0000b090
        /*073c*/ 	.word	0x00000000
        /*0740*/ 	.word	0x00000000
        /*0744*/ 	.short	0x010a
        /*0746*/ 	.byte	0xff
	.zero		1


	//   ....[100]....
        /*0748*/ 	.word	0x0000b0f0
        /*074c*/ 	.word	0x00000000
        /*0750*/ 	.word	0x00000000
        /*0754*/ 	.short	0x010a
        /*0756*/ 	.byte	0xff
	.zero		1


	//   ....[101]....
        /*0758*/ 	.word	0x0000b140
        /*075c*/ 	.word	0x00000000
        /*0760*/ 	.word	0x000000c0
        /*0764*/ 	.short	0x010a
        /*0766*/ 	.byte	0xff
	.zero		1


	//   ....[102]....
        /*0768*/ 	.word	0x0000b1a0
        /*076c*/ 	.word	0x00000000
        /*0770*/ 	.word	0x00000090
        /*0774*/ 	.short	0x010a
        /*0776*/ 	.byte	0xff
	.zero		1


	//   ....[103]....
        /*0778*/ 	.word	0x0000b1f0
        /*077c*/ 	.word	0x00000000
        /*0780*/ 	.word	0x00000080
        /*0784*/ 	.short	0x010a
        /*0786*/ 	.byte	0xff
	.zero		1


	//   ....[104]....
        /*0788*/ 	.word	0x0000b250
        /*078c*/ 	.word	0x00000000
        /*0790*/ 	.word	0x00000090
        /*0794*/ 	.short	0x010a
        /*0796*/ 	.byte	0xff
	.zero		1


	//   ....[105]....
        /*0798*/ 	.word	0x0000b2a0
        /*079c*/ 	.word	0x00000000
        /*07a0*/ 	.word	0x00000080
        /*07a4*/ 	.short	0x010a
        /*07a6*/ 	.byte	0xff
	.zero		1


	//   ....[106]....
        /*07a8*/ 	.word	0x0000b300
        /*07ac*/ 	.word	0x00000003
        /*07b0*/ 	.word	0x000000b0
        /*07b4*/ 	.short	0x010a
        /*07b6*/ 	.byte	0xff
	.zero		1


	//   ....[107]....
        /*07b8*/ 	.word	0x0000b360
        /*07bc*/ 	.word	0x00000000
        /*07c0*/ 	.word	0x00000000
        /*07c4*/ 	.short	0x010a
        /*07c6*/ 	.byte	0xff
	.zero		1


	//   ....[108]....
        /*07c8*/ 	.word	0x0000b3c0
        /*07cc*/ 	.word	0x00000000
        /*07d0*/ 	.word	0x00000000
        /*07d4*/ 	.short	0x010a
        /*07d6*/ 	.byte	0xff
	.zero		1


	//   ....[109]....
        /*07d8*/ 	.word	0x0000b420
        /*07dc*/ 	.word	0x00000000
        /*07e0*/ 	.word	0x00000000
        /*07e4*/ 	.short	0x010a
        /*07e6*/ 	.byte	0xff
	.zero		1


	//   ....[110]....
        /*07e8*/ 	.word	0x0000b470
        /*07ec*/ 	.word	0x00000000
        /*07f0*/ 	.word	0x00000080
        /*07f4*/ 	.short	0x010a
        /*07f6*/ 	.byte	0xff
	.zero		1


	//   ....[111]....
        /*07f8*/ 	.word	0x0000b4d0
        /*07fc*/ 	.word	0x00000000
        /*0800*/ 	.word	0x00000078
        /*0804*/ 	.short	0x010a
        /*0806*/ 	.byte	0xff
	.zero		1


	//   ....[112]....
        /*0808*/ 	.word	0x0000b530
        /*080c*/ 	.word	0x00000003
        /*0810*/ 	.word	0x00000050
        /*0814*/ 	.short	0x010a
        /*0816*/ 	.byte	0xff
	.zero		1


	//   ....[113]....
        /*0818*/ 	.word	0x0000b590
        /*081c*/ 	.word	0x00000003
        /*0820*/ 	.word	0x00000058
        /*0824*/ 	.short	0x010a
        /*0826*/ 	.byte	0xff
	.zero		1


	//   ....[114]....
        /*0828*/ 	.word	0x0000b5f0
        /*082c*/ 	.word	0x00000003
        /*0830*/ 	.word	0x00000060
        /*0834*/ 	.short	0x010a
        /*0836*/ 	.byte	0xff
	.zero		1


	//   ....[115]....
        /*0838*/ 	.word	0x0000b650
        /*083c*/ 	.word	0x00000003
        /*0840*/ 	.word	0x00000068
        /*0844*/ 	.short	0x010a
        /*0846*/ 	.byte	0xff
	.zero		1


	//   ....[116]....
        /*0848*/ 	.word	0x0000b6b0
        /*084c*/ 	.word	0x00000000
        /*0850*/ 	.word	0x00000050
        /*0854*/ 	.short	0x010a
        /*0856*/ 	.byte	0xff
	.zero		1


	//   ....[117]....
        /*0858*/ 	.word	0x0000b710
        /*085c*/ 	.word	0x00000000
        /*0860*/ 	.word	0x00000058
        /*0864*/ 	.short	0x010a
        /*0866*/ 	.byte	0xff
	.zero		1


	//   ....[118]....
        /*0868*/ 	.word	0x0000b770
        /*086c*/ 	.word	0x00000000
        /*0870*/ 	.word	0x00000060
        /*0874*/ 	.short	0x010a
        /*0876*/ 	.byte	0xff
	.zero		1


	//   ....[119]....
        /*0878*/ 	.word	0x0000b7c0
        /*087c*/ 	.word	0x00000000
        /*0880*/ 	.word	0x00000080
        /*0884*/ 	.short	0x010a
        /*0886*/ 	.byte	0xff
	.zero		1


	//   ....[120]....
        /*0888*/ 	.word	0x0000b810
        /*088c*/ 	.word	0x00000003
        /*0890*/ 	.word	0x00000030
        /*0894*/ 	.short	0x010a
        /*0896*/ 	.byte	0xff
	.zero		1


	//   ....[121]....
        /*0898*/ 	.word	0x0000b860
        /*089c*/ 	.word	0x000000c1
        /*08a0*/ 	.word	0x000000a0
        /*08a4*/ 	.short	0x010a
        /*08a6*/ 	.byte	0xff
	.zero		1


	//   ....[122]....
        /*08a8*/ 	.word	0x0000b8b0
        /*08ac*/ 	.word	0x000000cc
        /*08b0*/ 	.word	0x00000030
        /*08b4*/ 	.short	0x010a
        /*08b6*/ 	.byte	0xff
	.zero		1


	//   ....[123]....
        /*08b8*/ 	.word	0x0000b900
        /*08bc*/ 	.word	0x00000000
        /*08c0*/ 	.word	0x00000030
        /*08c4*/ 	.short	0x010a
        /*08c6*/ 	.byte	0xff
	.zero		1


	//   ....[124]....
        /*08c8*/ 	.word	0x0000b950
        /*08cc*/ 	.word	0x00000000
        /*08d0*/ 	.word	0x00000030
        /*08d4*/ 	.short	0x010a
        /*08d6*/ 	.byte	0xff
	.zero		1


	//----- nvinfo : EIATTR_NUM_MBARRIERS
	.align		4
.L_48:
        /*08d8*/ 	.byte	0x03, 0x38
        /*08da*/ 	.short	0x001c


	//----- nvinfo : EIATTR_EXIT_INSTR_OFFSETS
	.align		4
        /*08dc*/ 	.byte	0x04, 0x1c
        /*08de*/ 	.short	(.L_50 - .L_49)


	//   ....[0]....
.L_49:
        /*08e0*/ 	.word	0x00002410


	//   ....[1]....
        /*08e4*/ 	.word	0x00002900


	//   ....[2]....
        /*08e8*/ 	.word	0x00002960


	//   ....[3]....
        /*08ec*/ 	.word	0x00003740


	//   ....[4]....
        /*08f0*/ 	.word	0x000047a0


	//   ....[5]....
        /*08f4*/ 	.word	0x000047e0


	//   ....[6]....
        /*08f8*/ 	.word	0x0000af10


	//----- nvinfo : EIATTR_MAX_THREADS
	.align		4
.L_50:
        /*08fc*/ 	.byte	0x04, 0x05
        /*08fe*/ 	.short	(.L_52 - .L_51)
.L_51:
        /*0900*/ 	.word	0x00000100
        /*0904*/ 	.word	0x00000001
        /*0908*/ 	.word	0x00000001


	//----- nvinfo : EIATTR_CRS_STACK_SIZE
	.align		4
.L_52:
        /*090c*/ 	.byte	0x04, 0x1e
        /*090e*/ 	.short	(.L_54 - .L_53)
.L_53:
        /*0910*/ 	.word	0x00000000


	//----- nvinfo : EIATTR_CBANK_PARAM_SIZE
	.align		4
.L_54:
        /*0914*/ 	.byte	0x03, 0x19
        /*0916*/ 	.short	0x0800


	//----- nvinfo : EIATTR_PARAM_CBANK
	.align		4
        /*0918*/ 	.byte	0x04, 0x0a
        /*091a*/ 	.short	(.L_56 - .L_55)
	.align		4
.L_55:
        /*091c*/ 	.word	index@(.nv.constant0._ZN7cutlass13device_kernelINS_4gemm6kernel13GemmUniversalIN4cute5tupleIJiiiiEEENS1_10collective13CollectiveMmaINS1_35MainloopSm100TmaUmmaWarpSpecializedILi3ELi2ELi2ENS5_IJNS4_1CILi1EEESB_SB_EEEEENS5_IJNSA_ILi128EEENSA_ILi256EEESE_EEENS_12float_e4m3_tENS5_IJlSB_lEEESH_SI_NS4_8TiledMMAINS4_8MMA_AtomIJNS4_10MMA_TraitsINS4_19SM100_MMA_F8F6F4_SSEJSH_SH_fSE_SF_NS4_17integral_constantINS4_4UMMA5MajorELSP_0EEESQ_NSN_INSO_7ScaleInELSR_0EEESS_EEEEEENS4_6LayoutISC_NS5_IJNSA_ILi0EEESW_SW_EEEEENS5_IJNS4_10UnderscoreESZ_SZ_EEEEENS4_13SM90_TMA_LOADENS4_14ComposedLayoutINS4_7SwizzleILi3ELi4ELi3EEENS4_18smem_ptr_flag_bitsILi8EEENSV_INS5_IJNSA_ILi8EEESE_EEENS5_IJSE_SB_EEEEEEEvNS4_8identityES12_S1C_vS1D_EENS_8epilogue10collective18CollectiveEpilogueINS1F_23Sm100TmaWarpSpecializedILi4ELi2ELi64ELb0ELb0EEEJSG_NS5_IJNSV_ISE_SB_EENSV_INSA_ILi64EEESB_EEEEESH_SI_SH_SI_NS1F_6fusion15FusionCallbacksIS1J_NS1O_17LinearCombinationISH_fSH_fLNS_15FloatRoundStyleE2EEESG_S1N_JEEENS4_5SM1004TMEM4LOAD26SM100_TMEM_LOAD_32dp32b64xES12_NS13_INS14_ILi2ELi4ELi3EEES17_NSV_INS5_IJS18_S1L_EEENS5_IJS1L_SB_EEEEEEENS4_39AutoVectorizingCopyWithAssumedAlignmentILi128EEENS4_14SM90_TMA_STOREES22_S24_S24_EEEvvEEEEvNT_6ParamsE)
        /*0920*/ 	.short	0x0380
        /*0922*/ 	.short	0x0800


	//----- nvinfo : EIATTR_SW_WAR
	.align		4
.L_56:
        /*0924*/ 	.byte	0x04, 0x36
        /*0926*/ 	.short	(.L_58 - .L_57)
.L_57:
        /*0928*/ 	.word	0x00000008
.L_58:


//--------------------- .nv.callgraph             --------------------------
	.section	.nv.callgraph,"",@"SHT_CUDA_CALLGRAPH"
	.align	4
	.sectionentsize	8
	.align		4
        /*0000*/ 	.word	0x00000000
	.align		4
        /*0004*/ 	.word	0xffffffff
	.align		4
        /*0008*/ 	.word	index@(_ZN7cutlass13device_kernelINS_4gemm6kernel13GemmUniversalIN4cute5tupleIJiiiiEEENS1_10collective13CollectiveMmaINS1_35MainloopSm100TmaUmmaWarpSpecializedILi3ELi2ELi2ENS5_IJNS4_1CILi1EEESB_SB_EEEEENS5_IJNSA_ILi128EEENSA_ILi256EEESE_EEENS_12float_e4m3_tENS5_IJlSB_lEEESH_SI_NS4_8TiledMMAINS4_8MMA_AtomIJNS4_10MMA_TraitsINS4_19SM100_MMA_F8F6F4_SSEJSH_SH_fSE_SF_NS4_17integral_constantINS4_4UMMA5MajorELSP_0EEESQ_NSN_INSO_7ScaleInELSR_0EEESS_EEEEEENS4_6LayoutISC_NS5_IJNSA_ILi0EEESW_SW_EEEEENS5_IJNS4_10UnderscoreESZ_SZ_EEEEENS4_13SM90_TMA_LOADENS4_14ComposedLayoutINS4_7SwizzleILi3ELi4ELi3EEENS4_18smem_ptr_flag_bitsILi8EEENSV_INS5_IJNSA_ILi8EEESE_EEENS5_IJSE_SB_EEEEEEEvNS4_8identityES12_S1C_vS1D_EENS_8epilogue10collective18CollectiveEpilogueINS1F_23Sm100TmaWarpSpecializedILi4ELi2ELi64ELb0ELb0EEEJSG_NS5_IJNSV_ISE_SB_EENSV_INSA_ILi64EEESB_EEEEESH_SI_SH_SI_NS1F_6fusion15FusionCallbacksIS1J_NS1O_17LinearCombinationISH_fSH_fLNS_15FloatRoundStyleE2EEESG_S1N_JEEENS4_5SM1004TMEM4LOAD26SM100_TMEM_LOAD_32dp32b64xES12_NS13_INS14_ILi2ELi4ELi3EEES17_NSV_INS5_IJS18_S1L_EEENS5_IJS1L_SB_EEEEEEENS4_39AutoVectorizingCopyWithAssumedAlignmentILi128EEENS4_14SM90_TMA_STOREES22_S24_S24_EEEvvEEEEvNT_6ParamsE)
	.align		4
        /*000c*/ 	.word	index@(__assertfail)
	.align		4
        /*0010*/ 	.word	0x00000000
	.align		4
        /*0014*/ 	.word	0xfffffffe
	.align		4
        /*0018*/ 	.word	0x00000000
	.align		4
        /*001c*/ 	.word	0xfffffffd
	.align		4
        /*0020*/ 	.word	0x00000000
	.align		4
        /*0024*/ 	.word	0xfffffffc


//--------------------- .nv.constant4             --------------------------
	.section	.nv.constant4,"a",@progbits
	.align	8
	.align		8
.nv.constant4:
        /*0000*/ 	.dword	__assertfail
	.align		8
        /*0008*/ 	.dword	__unnamed_1
	.align		8
        /*0010*/ 	.dword	__unnamed_2
	.align		8
        /*0018*/ 	.dword	__unnamed_3
	.align		8
        /*0020*/ 	.dword	_ZN40_INTERNAL_315ce95b_4_k_cu_db9b5a59_258514cuda3std3__45__cpo5beginE
	.align		8
        /*0028*/ 	.dword	_ZN40_INTERNAL_315ce95b_4_k_cu_db9b5a59_258514cuda3std3__45__cpo3endE
	.align		8
        /*0030*/ 	.dword	_ZN40_INTERNAL_315ce95b_4_k_cu_db9b5a59_258514cuda3std3__45__cpo6cbeginE
	.align		8
        /*0038*/ 	.dword	_ZN40_INTERNAL_315ce95b_4_k_cu_db9b5a59_258514cuda3std3__45__cpo4cendE
	.align		8
        /*0040*/ 	.dword	_ZN40_INTERNAL_315ce95b_4_k_cu_db9b5a59_258514cuda3std3__442_GLOBAL__N__315ce95b_4_k_cu_db9b5a59_258516ignoreE
	.align		8
        /*0048*/ 	.dword	_ZN40_INTERNAL_315ce95b_4_k_cu_db9b5a59_258514cuda3std3__419piecewise_constructE
	.align		8
        /*0050*/ 	.dword	_ZN40_INTERNAL_315ce95b_4_k_cu_db9b5a59_258514cuda3std3__48in_placeE
	.align		8
        /*0058*/ 	.dword	_ZN40_INTERNAL_315ce95b_4_k_cu_db9b5a59_258514cuda3std6ranges3__45__cpo4swapE
	.align		8
        /*0060*/ 	.dword	_ZN40_INTERNAL_315ce95b_4_k_cu_db9b5a59_258514cuda3std6ranges3__45__cpo9iter_moveE
	.align		8
        /*0068*/ 	.dword	_ZN40_INTERNAL_315ce95b_4_k_cu_db9b5a59_258514cute7productE
	.align		8
        /*0070*/ 	.dword	_ZN40_INTERNAL_315ce95b_4_k_cu_db9b5a59_258514cute1_E
	.align		8
        /*0078*/ 	.dword	$str$25
	.align		8
        /*0080*/ 	.dword	$str$26
	.align		8
        /*0088*/ 	.dword	$str$27
	.align		8
        /*0090*/ 	.dword	$str$28


//--------------------- .text._ZN7cutlass13device_kernelINS_4gemm6kernel13GemmUniversalIN4cute5tupleIJiiiiEEENS1_10collective13CollectiveMmaINS1_35MainloopSm100TmaUmmaWarpSpecializedILi3ELi2ELi2ENS5_IJNS4_1CILi1EEESB_SB_EEEEENS5_IJNSA_ILi128EEENSA_ILi256EEESE_EEENS_12float_e4m3_tENS5_IJlSB_lEEESH_SI_NS4_8TiledMMAINS4_8MMA_AtomIJNS4_10MMA_TraitsINS4_19SM100_MMA_F8F6F4_SSEJSH_SH_fSE_SF_NS4_17integral_constantINS4_4UMMA5MajorELSP_0EEESQ_NSN_INSO_7ScaleInELSR_0EEESS_EEEEEENS4_6LayoutISC_NS5_IJNSA_ILi0EEESW_SW_EEEEENS5_IJNS4_10UnderscoreESZ_SZ_EEEEENS4_13SM90_TMA_LOADENS4_14ComposedLayoutINS4_7SwizzleILi3ELi4ELi3EEENS4_18smem_ptr_flag_bitsILi8EEENSV_INS5_IJNSA_ILi8EEESE_EEENS5_IJSE_SB_EEEEEEEvNS4_8identityES12_S1C_vS1D_EENS_8epilogue10collective18CollectiveEpilogueINS1F_23Sm100TmaWarpSpecializedILi4ELi2ELi64ELb0ELb0EEEJSG_NS5_IJNSV_ISE_SB_EENSV_INSA_ILi64EEESB_EEEEESH_SI_SH_SI_NS1F_6fusion15FusionCallbacksIS1J_NS1O_17LinearCombinationISH_fSH_fLNS_15FloatRoundStyleE2EEESG_S1N_JEEENS4_5SM1004TMEM4LOAD26SM100_TMEM_LOAD_32dp32b64xES12_NS13_INS14_ILi2ELi4ELi3EEES17_NSV_INS5_IJS18_S1L_EEENS5_IJS1L_SB_EEEEEEENS4_39AutoVectorizingCopyWithAssumedAlignmentILi128EEENS4_14SM90_TMA_STOREES22_S24_S24_EEEvvEEEEvNT_6ParamsE --------------------------
	.section	.text._ZN7cutlass13device_kernelINS_4gemm6kernel13GemmUniversalIN4cute5tupleIJiiiiEEENS1_10collective13CollectiveMmaINS1_35MainloopSm100TmaUmmaWarpSpecializedILi3ELi2ELi2ENS5_IJNS4_1CILi1EEESB_SB_EEEEENS5_IJNSA_ILi128EEENSA_ILi256EEESE_EEENS_12float_e4m3_tENS5_IJlSB_lEEESH_SI_NS4_8TiledMMAINS4_8MMA_AtomIJNS4_10MMA_TraitsINS4_19SM100_MMA_F8F6F4_SSEJSH_SH_fSE_SF_NS4_17integral_constantINS4_4UMMA5MajorELSP_0EEESQ_NSN_INSO_7ScaleInELSR_0EEESS_EEEEEENS4_6LayoutISC_NS5_IJNSA_ILi0EEESW_SW_EEEEENS5_IJNS4_10UnderscoreESZ_SZ_EEEEENS4_13SM90_TMA_LOADENS4_14ComposedLayoutINS4_7SwizzleILi3ELi4ELi3EEENS4_18smem_ptr_flag_bitsILi8EEENSV_INS5_IJNSA_ILi8EEESE_EEENS5_IJSE_SB_EEEEEEEvNS4_8identityES12_S1C_vS1D_EENS_8epilogue10collective18CollectiveEpilogueINS1F_23Sm100TmaWarpSpecializedILi4ELi2ELi64ELb0ELb0EEEJSG_NS5_IJNSV_ISE_SB_EENSV_INSA_ILi64EEESB_EEEEESH_SI_SH_SI_NS1F_6fusion15FusionCallbacksIS1J_NS1O_17LinearCombinationISH_fSH_fLNS_15FloatRoundStyleE2EEESG_S1N_JEEENS4_5SM1004TMEM4LOAD26SM100_TMEM_LOAD_32dp32b64xES12_NS13_INS14_ILi2ELi4ELi3EEES17_NSV_INS5_IJS18_S1L_EEENS5_IJS1L_SB_EEEEEEENS4_39AutoVectorizingCopyWithAssumedAlignmentILi128EEENS4_14SM90_TMA_STOREES22_S24_S24_EEEvvEEEEvNT_6ParamsE,"ax",@progbits
	.align	128
.text._ZN7cutlass13device_kernelINS_4gemm6kernel13GemmUniversalIN4cute5tupleIJiiiiEEENS1_10collective13CollectiveMmaINS1_35MainloopSm100TmaUmmaWarpSpecializedILi3ELi2ELi2ENS5_IJNS4_1CILi1EEESB_SB_EEEEENS5_IJNSA_ILi128EEENSA_ILi256EEESE_EEENS_12float_e4m3_tENS5_IJlSB_lEEESH_SI_NS4_8TiledMMAINS4_8MMA_AtomIJNS4_10MMA_TraitsINS4_19SM100_MMA_F8F6F4_SSEJSH_SH_fSE_SF_NS4_17integral_constantINS4_4UMMA5MajorELSP_0EEESQ_NSN_INSO_7ScaleInELSR_0EEESS_EEEEEENS4_6LayoutISC_NS5_IJNSA_ILi0EEESW_SW_EEEEENS5_IJNS4_10UnderscoreESZ_SZ_EEEEENS4_13SM90_TMA_LOADENS4_14ComposedLayoutINS4_7SwizzleILi3ELi4ELi3EEENS4_18smem_ptr_flag_bitsILi8EEENSV_INS5_IJNSA_ILi8EEESE_EEENS5_IJSE_SB_EEEEEEEvNS4_8identityES12_S1C_vS1D_EENS_8epilogue10collective18CollectiveEpilogueINS1F_23Sm100TmaWarpSpecializedILi4ELi2ELi64ELb0ELb0EEEJSG_NS5_IJNSV_ISE_SB_EENSV_INSA_ILi64EEESB_EEEEESH_SI_SH_SI_NS1F_6fusion15FusionCallbacksIS1J_NS1O_17LinearCombinationISH_fSH_fLNS_15FloatRoundStyleE2EEESG_S1N_JEEENS4_5SM1004TMEM4LOAD26SM100_TMEM_LOAD_32dp32b64xES12_NS13_INS14_ILi2ELi4ELi3EEES17_NSV_INS5_IJS18_S1L_EEENS5_IJS1L_SB_EEEEEEENS4_39AutoVectorizingCopyWithAssumedAlignmentILi128EEENS4_14SM90_TMA_STOREES22_S24_S24_EEEvvEEEEvNT_6ParamsE:
        .type           _ZN7cutlass13device_kernelINS_4gemm6kernel13GemmUniversalIN4cute5tupleIJiiiiEEENS1_10collective13CollectiveMmaINS1_35MainloopSm100TmaUmmaWarpSpecializedILi3ELi2ELi2ENS5_IJNS4_1CILi1EEESB_SB_EEEEENS5_IJNSA_ILi128EEENSA_ILi256EEESE_EEENS_12float_e4m3_tENS5_IJlSB_lEEESH_SI_NS4_8TiledMMAINS4_8MMA_AtomIJNS4_10MMA_TraitsINS4_19SM100_MMA_F8F6F4_SSEJSH_SH_fSE_SF_NS4_17integral_constantINS4_4UMMA5MajorELSP_0EEESQ_NSN_INSO_7ScaleInELSR_0EEESS_EEEEEENS4_6LayoutISC_NS5_IJNSA_ILi0EEESW_SW_EEEEENS5_IJNS4_10UnderscoreESZ_SZ_EEEEENS4_13SM90_TMA_LOADENS4_14ComposedLayoutINS4_7SwizzleILi3ELi4ELi3EEENS4_18smem_ptr_flag_bitsILi8EEENSV_INS5_IJNSA_ILi8EEESE_EEENS5_IJSE_SB_EEEEEEEvNS4_8identityES12_S1C_vS1D_EENS_8epilogue10collective18CollectiveEpilogueINS1F_23Sm100TmaWarpSpecializedILi4ELi2ELi64ELb0ELb0EEEJSG_NS5_IJNSV_ISE_SB_EENSV_INSA_ILi64EEESB_EEEEESH_SI_SH_SI_NS1F_6fusion15FusionCallbacksIS1J_NS1O_17LinearCombinationISH_fSH_fLNS_15FloatRoundStyleE2EEESG_S1N_JEEENS4_5SM1004TMEM4LOAD26SM100_TMEM_LOAD_32dp32b64xES12_NS13_INS14_ILi2ELi4ELi3EEES17_NSV_INS5_IJS18_S1L_EEENS5_IJS1L_SB_EEEEEEENS4_39AutoVectorizingCopyWithAssumedAlignmentILi128EEENS4_14SM90_TMA_STOREES22_S24_S24_EEEvvEEEEvNT_6ParamsE,@function
        .size           _ZN7cutlass13device_kernelINS_4gemm6kernel13GemmUniversalIN4cute5tupleIJiiiiEEENS1_10collective13CollectiveMmaINS1_35MainloopSm100TmaUmmaWarpSpecializedILi3ELi2ELi2ENS5_IJNS4_1CILi1EEESB_SB_EEEEENS5_IJNSA_ILi128EEENSA_ILi256EEESE_EEENS_12float_e4m3_tENS5_IJlSB_lEEESH_SI_NS4_8TiledMMAINS4_8MMA_AtomIJNS4_10MMA_TraitsINS4_19SM100_MMA_F8F6F4_SSEJSH_SH_fSE_SF_NS4_17integral_constantINS4_4UMMA5MajorELSP_0EEESQ_NSN_INSO_7ScaleInELSR_0EEESS_EEEEEENS4_6LayoutISC_NS5_IJNSA_ILi0EEESW_SW_EEEEENS5_IJNS4_10UnderscoreESZ_SZ_EEEEENS4_13SM90_TMA_LOADENS4_14ComposedLayoutINS4_7SwizzleILi3ELi4ELi3EEENS4_18smem_ptr_flag_bitsILi8EEENSV_INS5_IJNSA_ILi8EEESE_EEENS5_IJSE_SB_EEEEEEEvNS4_8identityES12_S1C_vS1D_EENS_8epilogue10collective18CollectiveEpilogueINS1F_23Sm100TmaWarpSpecializedILi4ELi2ELi64ELb0ELb0EEEJSG_NS5_IJNSV_ISE_SB_EENSV_INSA_ILi64EEESB_EEEEESH_SI_SH_SI_NS1F_6fusion15FusionCallbacksIS1J_NS1O_17LinearCombinationISH_fSH_fLNS_15FloatRoundStyleE2EEESG_S1N_JEEENS4_5SM1004TMEM4LOAD26SM100_TMEM_LOAD_32dp32b64xES12_NS13_INS14_ILi2ELi4ELi3EEES17_NSV_INS5_IJS18_S1L_EEENS5_IJS1L_SB_EEEEEEENS4_39AutoVectorizingCopyWithAssumedAlignmentILi128EEENS4_14SM90_TMA_STOREES22_S24_S24_EEEvvEEEEvNT_6ParamsE,(.L_x_164 - _ZN7cutlass13device_kernelINS_4gemm6kernel13GemmUniversalIN4cute5tupleIJiiiiEEENS1_10collective13CollectiveMmaINS1_35MainloopSm100TmaUmmaWarpSpecializedILi3ELi2ELi2ENS5_IJNS4_1CILi1EEESB_SB_EEEEENS5_IJNSA_ILi128EEENSA_ILi256EEESE_EEENS_12float_e4m3_tENS5_IJlSB_lEEESH_SI_NS4_8TiledMMAINS4_8MMA_AtomIJNS4_10MMA_TraitsINS4_19SM100_MMA_F8F6F4_SSEJSH_SH_fSE_SF_NS4_17integral_constantINS4_4UMMA5MajorELSP_0EEESQ_NSN_INSO_7ScaleInELSR_0EEESS_EEEEEENS4_6LayoutISC_NS5_IJNSA_ILi0EEESW_SW_EEEEENS5_IJNS4_10UnderscoreESZ_SZ_EEEEENS4_13SM90_TMA_LOADENS4_14ComposedLayoutINS4_7SwizzleILi3ELi4ELi3EEENS4_18smem_ptr_flag_bitsILi8EEENSV_INS5_IJNSA_ILi8EEESE_EEENS5_IJSE_SB_EEEEEEEvNS4_8identityES12_S1C_vS1D_EENS_8epilogue10collective18CollectiveEpilogueINS1F_23Sm100TmaWarpSpecializedILi4ELi2ELi64ELb0ELb0EEEJSG_NS5_IJNSV_ISE_SB_EENSV_INSA_ILi64EEESB_EEEEESH_SI_SH_SI_NS1F_6fusion15FusionCallbacksIS1J_NS1O_17LinearCombinationISH_fSH_fLNS_15FloatRoundStyleE2EEESG_S1N_JEEENS4_5SM1004TMEM4LOAD26SM100_TMEM_LOAD_32dp32b64xES12_NS13_INS14_ILi2ELi4ELi3EEES17_NSV_INS5_IJS18_S1L_EEENS5_IJS1L_SB_EEEEEEENS4_39AutoVectorizingCopyWithAssumedAlignmentILi128EEENS4_14SM90_TMA_STOREES22_S24_S24_EEEvvEEEEvNT_6ParamsE)
        .other          _ZN7cutlass13device_kernelINS_4gemm6kernel13GemmUniversalIN4cute5tupleIJiiiiEEENS1_10collective13CollectiveMmaINS1_35MainloopSm100TmaUmmaWarpSpecializedILi3ELi2ELi2ENS5_IJNS4_1CILi1EEESB_SB_EEEEENS5_IJNSA_ILi128EEENSA_ILi256EEESE_EEENS_12float_e4m3_tENS5_IJlSB_lEEESH_SI_NS4_8TiledMMAINS4_8MMA_AtomIJNS4_10MMA_TraitsINS4_19SM100_MMA_F8F6F4_SSEJSH_SH_fSE_SF_NS4_17integral_constantINS4_4UMMA5MajorELSP_0EEESQ_NSN_INSO_7ScaleInELSR_0EEESS_EEEEEENS4_6LayoutISC_NS5_IJNSA_ILi0EEESW_SW_EEEEENS5_IJNS4_10UnderscoreESZ_SZ_EEEEENS4_13SM90_TMA_LOADENS4_14ComposedLayoutINS4_7SwizzleILi3ELi4ELi3EEENS4_18smem_ptr_flag_bitsILi8EEENSV_INS5_IJNSA_ILi8EEESE_EEENS5_IJSE_SB_EEEEEEEvNS4_8identityES12_S1C_vS1D_EENS_8epilogue10collective18CollectiveEpilogueINS1F_23Sm100TmaWarpSpecializedILi4ELi2ELi64ELb0ELb0EEEJSG_NS5_IJNSV_ISE_SB_EENSV_INSA_ILi64EEESB_EEEEESH_SI_SH_SI_NS1F_6fusion15FusionCallbacksIS1J_NS1O_17LinearCombinationISH_fSH_fLNS_15FloatRoundStyleE2EEESG_S1N_JEEENS4_5SM1004TMEM4LOAD26SM100_TMEM_LOAD_32dp32b64xES12_NS13_INS14_ILi2ELi4ELi3EEES17_NSV_INS5_IJS18_S1L_EEENS5_IJS1L_SB_EEEEEEENS4_39AutoVectorizingCopyWithAssumedAlignmentILi128EEENS4_14SM90_TMA_STOREES22_S24_S24_EEEvvEEEEvNT_6ParamsE,@"STO_CUDA_ENTRY STV_DEFAULT"
_ZN7cutlass13device_kernelINS_4gemm6kernel13GemmUniversalIN4cute5tupleIJiiiiEEENS1_10collective13CollectiveMmaINS1_35MainloopSm100TmaUmmaWarpSpecializedILi3ELi2ELi2ENS5_IJNS4_1CILi1EEESB_SB_EEEEENS5_IJNSA_ILi128EEENSA_ILi256EEESE_EEENS_12float_e4m3_tENS5_IJlSB_lEEESH_SI_NS4_8TiledMMAINS4_8MMA_AtomIJNS4_10MMA_TraitsINS4_19SM100_MMA_F8F6F4_SSEJSH_SH_fSE_SF_NS4_17integral_constantINS4_4UMMA5MajorELSP_0EEESQ_NSN_INSO_7ScaleInELSR_0EEESS_EEEEEENS4_6LayoutISC_NS5_IJNSA_ILi0EEESW_SW_EEEEENS5_IJNS4_10UnderscoreESZ_SZ_EEEEENS4_13SM90_TMA_LOADENS4_14ComposedLayoutINS4_7SwizzleILi3ELi4ELi3EEENS4_18smem_ptr_flag_bitsILi8EEENSV_INS5_IJNSA_ILi8EEESE_EEENS5_IJSE_SB_EEEEEEEvNS4_8identityES12_S1C_vS1D_EENS_8epilogue10collective18CollectiveEpilogueINS1F_23Sm100TmaWarpSpecializedILi4ELi2ELi64ELb0ELb0EEEJSG_NS5_IJNSV_ISE_SB_EENSV_INSA_ILi64EEESB_EEEEESH_SI_SH_SI_NS1F_6fusion15FusionCallbacksIS1J_NS1O_17LinearCombinationISH_fSH_fLNS_15FloatRoundStyleE2EEESG_S1N_JEEENS4_5SM1004TMEM4LOAD26SM100_TMEM_LOAD_32dp32b64xES12_NS13_INS14_ILi2ELi4ELi3EEES17_NSV_INS5_IJS18_S1L_EEENS5_IJS1L_SB_EEEEEEENS4_39AutoVectorizingCopyWithAssumedAlignmentILi128EEENS4_14SM90_TMA_STOREES22_S24_S24_EEEvvEEEEvNT_6ParamsE:
[----:B------:R-:W1:Y:S01]  /*0000*/  LDC R1, c[0x0][0x37c] ;  /* 0x0000df00ff017b82 */ /* 0x000e620000000800 */
[----:B------:R-:W2:Y:S01]  /*0010*/  S2R R185, SR_TID.X ;  /* 0x0000000000b97919 */ /* 0x000ea20000002100 */
[----:B------:R-:W3:Y:S01]  /*0020*/  LDCU.64 UR4, c[0x0][0x890] ;  /* 0x00011200ff0477ac */ /* 0x000ee20008000a00 */
[----:B------:R-:W-:Y:S02]  /*0030*/  PRMT R171, RZ, 0x7610, R171 ;  /* 0x00007610ffab7816 */ /* 0x000fe400000000ab */
[----:B------:R-:W-:Y:S01]  /*0040*/  ELECT P5, URZ, PT ;  /* 0x0000000000ff782f */ /* 0x000fe200038a0000 */
[----:B------:R-:W4:Y:S01]  /*0050*/  LDCU.64 UR46, c[0x0][0x358] ;  /* 0x00006b00ff2e77ac */ /* 0x000f220008000a00 */
[----:B---3--:R-:W-:-:S04]  /*0060*/  UISETP.NE.U32.AND UP0, UPT, UR4, URZ, UPT ;  /* 0x000000ff0400728c */ /* 0x008fc8000bf05070 */
[----:B------:R-:W-:Y:S01]  /*0070*/  UISETP.NE.AND.EX UP0, UPT, UR5, URZ, UPT, UP0 ;  /* 0x000000ff0500728c */ /* 0x000fe2000bf05300 */
[----:B--2---:R-:W-:-:S05]  /*0080*/  SHF.R.U32.HI R173, RZ, 0x5, R185 ;  /* 0x00000005ffad7819 */ /* 0x004fca00000116b9 */
[----:B------:R-:W2:Y:S02]  /*0090*/  SHFL.IDX PT, R0, R173, RZ, 0x1f ;  /* 0x00001fffad007589 */ /* 0x000ea400000e0000 */
[----:B--2---:R-:W-:Y:S01]  /*00a0*/  R2UR UR8, R0 ;  /* 0x00000000000872ca */ /* 0x004fe200000e0000 */
[----:B-1--4-:R-:W-:-:S14]  /*00b0*/  BRA.U UP0, `(.L_x_0) ;  /* 0x00000001002c7547 */ /* 0x012fdc000b800000 */
[----:B------:R-:W1:Y:S02]  /*00c0*/  LDCU.64 UR6, c[0x0][0x888] ;  /* 0x00011100ff0677ac */ /* 0x000e640008000a00 */
[----:B-1----:R-:W-:-:S04]  /*00d0*/  UISETP.NE.U32.AND UP0, UPT, UR6, URZ, UPT ;  /* 0x000000ff0600728c */ /* 0x002fc8000bf05070 */
[----:B------:R-:W-:-:S09]  /*00e0*/  UISETP.NE.AND.EX UP0, UPT, UR7, URZ, UPT, UP0 ;  /* 0x000000ff0700728c */ /* 0x000fd2000bf05300 */
[----:B------:R-:W-:Y:S05]  /*00f0*/  BRA.U !UP0, `(.L_x_1) ;  /* 0x0000000108107547 */ /* 0x000fea000b800000 */
[----:B------:R-:W1:Y:S02]  /*0100*/  LDC.64 R2, c[0x0][0x888] ;  /* 0x00022200ff027b82 */ /* 0x000e640000000a00 */
[----:B-1----:R1:W5:Y:S01]  /*0110*/  LDG.E R81, desc[UR46][R2.64] ;  /* 0x0000002e02517981 */ /* 0x002362000c1e1900 */
[----:B------:R-:W-:Y:S01]  /*0120*/  HFMA2 R171, -RZ, RZ, 0, 5.9604644775390625e-08 ;  /* 0x00000001ffab7431 */ /* 0x000fe200000001ff */
[----:B------:R-:W-:Y:S05]  /*0130*/  BRA `(.L_x_0) ;  /* 0x00000000000c7947 */ /* 0x000fea0003800000 */
.L_x_1:
[----:B------:R-:W1:Y:S01]  /*0140*/  LDCU UR6, c[0x0][0x880] ;  /* 0x00011000ff0677ac */ /* 0x000e620008000800 */
[----:B------:R-:W-:Y:S01]  /*0150*/  HFMA2 R171, -RZ, RZ, 0, 5.9604644775390625e-08 ;  /* 0x00000001ffab7431 */ /* 0x000fe200000001ff */
[----:B-1----:R-:W-:-:S07]  /*0160*/  MOV R81, UR6 ;  /* 0x0000000600517c02 */ /* 0x002fce0008000f00 */
.L_x_0:
[----:B------:R-:W2:Y:S02]  /*0170*/  LDCU.64 UR6, c[0x0][0x8b0] ;  /* 0x00011600ff0677ac */ /* 0x000ea40008000a00 */
[----:B--2---:R-:W-:-:S04]  /*0180*/  UISETP.NE.U32.AND UP0, UPT, UR6, URZ, UPT ;  /* 0x000000ff0600728c */ /* 0x004fc8000bf05070 */
[----:B------:R-:W-:-:S09]  /*0190*/  UISETP.NE.AND.EX UP0, UPT, UR7, URZ, UPT, UP0 ;  /* 0x000000ff0700728c */ /* 0x000fd2000bf05300 */
[----:B------:R-:W-:Y:S05]  /*01a0*/  BRA.U UP0, `(.L_x_2) ;  /* 0x0000000100247547 */ /* 0x000fea000b800000 */
[----:B------:R-:W2:Y:S02]  /*01b0*/  LDCU.64 UR6, c[0x0][0x8a8] ;  /* 0x00011500ff0677ac */ /* 0x000ea40008000a00 */
[----:B--2---:R-:W-:-:S04]  /*01c0*/  UISETP.NE.U32.AND UP0, UPT, UR6, URZ, UPT ;  /* 0x000000ff0600728c */ /* 0x004fc8000bf05070 */
[----:B------:R-:W-:-:S09]  /*01d0*/  UISETP.NE.AND.EX UP0, UPT, UR7, URZ, UPT, UP0 ;  /* 0x000000ff0700728c */ /* 0x000fd2000bf05300 */
[----:B------:R-:W-:Y:S05]  /*01e0*/  BRA.U !UP0, `(.L_x_3) ;  /* 0x00000001080c7547 */ /* 0x000fea000b800000 */
[----:B------:R-:W2:Y:S02]  /*01f0*/  LDC.64 R78, c[0x0][0x8a8] ;  /* 0x00022a00ff4e7b82 */ /* 0x000ea40000000a00 */
[----:B--2---:R2:W5:Y:S01]  /*0200*/  LDG.E R78, desc[UR46][R78.64] ;  /* 0x0000002e4e4e7981 */ /* 0x004562000c1e1900 */
[----:B------:R-:W-:Y:S05]  /*0210*/  BRA `(.L_x_2) ;  /* 0x0000000000087947 */ /* 0x000fea0003800000 */
.L_x_3:
[----:B------:R-:W2:Y:S02]  /*0220*/  LDCU UR6, c[0x0][0x8a0] ;  /* 0x00011400ff0677ac */ /* 0x000ea40008000800 */
[----:B--2---:R-:W-:Y:S02]  /*0230*/  MOV R78, UR6 ;  /* 0x00000006004e7c02 */ /* 0x004fe40008000f00 */
.L_x_2:
[----:B------:R-:W-:Y:S01]  /*0240*/  IMAD.U32 R0, RZ, RZ, UR8 ;  /* 0x00000008ff007e24 */ /* 0x000fe2000f8e00ff */
[----:B------:R-:W-:Y:S04]  /*0250*/  BSSY.RECONVERGENT B0, `(.L_x_4) ;  /* 0x000000c000007945 */ /* 0x000fe80003800200 */
[C---:B------:R-:W-:Y:S02]  /*0260*/  ISETP.NE.OR P1, PT, R0.reuse, 0x1, !P5 ;  /* 0x000000010000780c */ /* 0x040fe40006f25670 */
[----:B------:R-:W-:-:S11]  /*0270*/  ISETP.NE.OR P0, PT, R0, 0x3, !P5 ;  /* 0x000000030000780c */ /* 0x000fd60006f05670 */
[----:B------:R-:W-:Y:S05]  /*0280*/  @P1 BRA `(.L_x_5) ;  /* 0x0000000000201947 */ /* 0x000fea0003800000 */
[----:B------:R-:W3:Y:S02]  /*0290*/  LDCU.64 UR6, c[0x0][0x348] ;  /* 0x00006900ff0677ac */ /* 0x000ee40008000a00 */
[----:B---3--:R-:W-:Y:S02]  /*02a0*/  UIADD3 UR10, UP1, UPT, UR6, 0x80, URZ ;  /* 0x00000080060a7890 */ /* 0x008fe4000ff3e0ff */
[----:B------:R-:W-:Y:S02]  /*02b0*/  UIADD3 UR6, UP0, UPT, UR6, 0x180, URZ ;  /* 0x0000018006067890 */ /* 0x000fe4000ff1e0ff */
[----:B------:R-:W-:Y:S02]  /*02c0*/  UIADD3.X UR11, UPT, UPT, URZ, UR7, URZ, UP1, !UPT ;  /* 0x00000007ff0b7290 */ /* 0x000fe40008ffe4ff */
[----:B------:R-:W-:-:S07]  /*02d0*/  UIADD3.X UR7, UPT, UPT, URZ, UR7, URZ, UP0, !UPT ;  /* 0x00000007ff077290 */ /* 0x000fce00087fe4ff */
[----:B------:R3:W-:Y:S02]  /*02e0*/  UTMACCTL.PF [UR10] ;  /* 0x000000000a0079b9 */ /* 0x0007e40008040000 */
[----:B------:R3:W-:Y:S02]  /*02f0*/  UTMACCTL.PF [UR6] ;  /* 0x00000000060079b9 */ /* 0x0007e40008040000 */
[----:B---3--:R-:W-:Y:S01]  /*0300*/  NOP ;  /* 0x0000000000007918 */ /* 0x008fe20000000000 */
.L_x_5:
[----:B------:R-:W-:Y:S05]  /*0310*/  BSYNC.RECONVERGENT B0 ;  /* 0x0000000000007941 */ /* 0x000fea0003800200 */
.L_x_4:
[----:B------:R-:W-:Y:S04]  /*0320*/  BSSY.RECONVERGENT B0, `(.L_x_6) ;  /* 0x000000a000007945 */ /* 0x000fe80003800200 */
        /* <DEDUP_REMOVED lines=9> */
.L_x_7:
[----:B------:R-:W-:Y:S05]  /*03c0*/  BSYNC.RECONVERGENT B0 ;  /* 0x0000000000007941 */ /* 0x000fea0003800200 */
.L_x_6:
[----:B------:R-:W3:Y:S01]  /*03d0*/  LDCU.64 UR6, c[0x0][0x888] ;  /* 0x00011100ff0677ac */ /* 0x000ee20008000a00 */
[----:B------:R-:W-:Y:S02]  /*03e0*/  UISETP.EQ.U32.AND UP1, UPT, UR4, URZ, UPT ;  /* 0x000000ff0400728c */ /* 0x000fe4000bf22070 */
[----:B------:R-:W-:Y:S02]  /*03f0*/  UPLOP3.LUT UP2, UPT, UPT, UPT, UPT, 0x80, 0x8 ;  /* 0x000000000008789c */ /* 0x000fe40003f4f070 */
[----:B---3--:R-:W-:-:S04]  /*0400*/  UISETP.NE.U32.AND UP0, UPT, UR6, URZ, UPT ;  /* 0x000000ff0600728c */ /* 0x008fc8000bf05070 */
[----:B------:R-:W-:-:S04]  /*0410*/  UISETP.NE.AND.EX UP0, UPT, UR7, URZ, UPT, UP0 ;  /* 0x000000ff0700728c */ /* 0x000fc8000bf05300 */
[----:B------:R-:W-:-:S04]  /*0420*/  UISETP.EQ.OR.EX UP3, UPT, UR5, URZ, !UP0, UP1 ;  /* 0x000000ff0500728c */ /* 0x000fc8000c762710 */
[----:B------:R-:W-:-:S05]  /*0430*/  UP2UR UR50, UPR, URZ, 0x8 ;  /* 0x00000008ff327883 */ /* 0x000fca0008000000 */
[----:B------:R-:W-:Y:S07]  /*0440*/  BRA.U !UP3, `(.L_x_8) ;  /* 0x000000010b207547 */ /* 0x000fee000b800000 */
[----:B------:R-:W-:Y:S01]  /*0450*/  UISETP.NE.U32.AND UP2, UPT, UR4, URZ, UPT ;  /* 0x000000ff0400728c */ /* 0x000fe2000bf45070 */
[----:B-----5:R-:W-:Y:S01]  /*0460*/  FSETP.NEU.AND P0, PT, R81, RZ, PT ;  /* 0x000000ff5100720b */ /* 0x020fe20003f0d000 */
[----:B------:R-:W-:Y:S02]  /*0470*/  USEL UR4, URZ, 0xffffffff, UP0 ;  /* 0xffffffffff047887 */ /* 0x000fe40008000000 */
[----:B------:R-:W-:-:S10]  /*0480*/  UISETP.NE.AND.EX UP2, UPT, UR5, URZ, UPT, UP2 ;  /* 0x000000ff0500728c */ /* 0x000fd4000bf45320 */
[----:B------:R-:W-:Y:S01]  /*0490*/  VOTEU.ANY UP1, P0 ;  /* 0x0000000000ff7886 */ /* 0x000fe20000020100 */
[----:B------:R-:W-:-:S04]  /*04a0*/  @!UP2 USEL UR4, URZ, 0xffffffff, UP1 ;  /* 0xffffffffff04a887 */ /* 0x000fc80008800000 */
[----:B------:R-:W-:-:S04]  /*04b0*/  ULOP3.LUT UR4, UR4, 0x1, URZ, 0xc0, !UPT ;  /* 0x0000000104047892 */ /* 0x000fc8000f8ec0ff */
[----:B------:R-:W-:-:S11]  /*04c0*/  UISETP.NE.U32.AND UP2, UPT, UR4, 0x1, UPT ;  /* 0x000000010400788c */ /* 0x000fd6000bf45070 */
.L_x_8:
[----:B-1----:R-:W1:Y:S01]  /*04d0*/  SHFL.IDX PT, R2, R173, RZ, 0x1f ;  /* 0x00001fffad027589 */ /* 0x002e6200000e0000 */
[----:B------:R-:W-:-:S04]  /*04e0*/  UISETP.NE.AND UP1, UPT, UR8, 0x2, UPT ;  /* 0x000000020800788c */ /* 0x000fc8000bf25270 */
[----:B------:R-:W-:Y:S01]  /*04f0*/  USEL UR6, URZ, 0x1, UP1 ;  /* 0x00000001ff067887 */ /* 0x000fe20008800000 */
[----:B-1----:R-:W-:-:S13]  /*0500*/  ISETP.NE.AND P0, PT, R2, RZ, PT ;  /* 0x000000ff0200720c */ /* 0x002fda0003f05270 */
[----:B------:R-:W-:Y:S05]  /*0510*/  @P0 BRA `(.L_x_9) ;  /* 0x0000000000400947 */ /* 0x000fea0003800000 */
[----:B------:R-:W1:Y:S01]  /*0520*/  S2UR UR5, SR_CgaCtaId ;  /* 0x00000000000579c3 */ /* 0x000e620000008800 */
[----:B------:R-:W-:Y:S01]  /*0530*/  UMOV UR7, 0x400 ;  /* 0x0000040000077882 */ /* 0x000fe20000000000 */
[----:B------:R-:W-:Y:S01]  /*0540*/  UMOV UR4, 0x1 ;  /* 0x0000000100047882 */ /* 0x000fe20000000000 */
[----:B------:R-:W-:Y:S01]  /*0550*/  ELECT P0, URZ, PT ;  /* 0x0000000000ff782f */ /* 0x000fe20003800000 */
[----:B------:R-:W-:-:S04]  /*0560*/  UIADD3 UR10, UPT, UPT, -UR4, 0x100000, URZ ;  /* 0x00100000040a7890 */ /* 0x000fc8000fffe1ff */
[----:B------:R-:W-:Y:S02]  /*0570*/  USHF.L.U32 UR11, UR10, 0xb, URZ ;  /* 0x0000000b0a0b7899 */ /* 0x000fe400080006ff */
[----:B------:R-:W-:Y:S02]  /*0580*/  USHF.L.U32 UR10, UR10, 0x1, URZ ;  /* 0x000000010a0a7899 */ /* 0x000fe400080006ff */
[----:B-1----:R-:W-:Y:S01]  /*0590*/  ULEA UR5, UR5, UR7, 0x18 ;  /* 0x0000000705057291 */ /* 0x002fe2000f8ec0ff */
[----:B------:R-:W1:Y:S11]  /*05a0*/  FENCE.VIEW.ASYNC.S ;  /* 0x00000000000073c6 */ /* 0x000e760000000000 */
[----:B-1----:R1:W3:Y:S01]  /*05b0*/  SYNCS.EXCH.64 URZ, [UR5], UR10 ;  /* 0x0000000a05ff75b2 */ /* 0x0022e20008000100 */
[----:B------:R1:W4:Y:S01]  /*05c0*/  SYNCS.EXCH.64 URZ, [UR5+0x18], UR10 ;  /* 0x0000180a05ff75b2 */ /* 0x0003220008000100 */
[----:B------:R1:W1:Y:S01]  /*05d0*/  SYNCS.EXCH.64 URZ, [UR5+0x8], UR10 ;  /* 0x0000080a05ff75b2 */ /* 0x0002620008000100 */
[----:B------:R1:W1:Y:S01]  /*05e0*/  SYNCS.EXCH.64 URZ, [UR5+0x20], UR10 ;  /* 0x0000200a05ff75b2 */ /* 0x0002620008000100 */
[----:B------:R1:W1:Y:S01]  /*05f0*/  SYNCS.EXCH.64 URZ, [UR5+0x10], UR10 ;  /* 0x0000100a05ff75b2 */ /* 0x0002620008000100 */
[----:B------:R1:W1:Y:S01]  /*0600*/  SYNCS.EXCH.64 URZ, [UR5+0x28], UR10 ;  /* 0x0000280a05ff75b2 */ /* 0x0002620008000100 */
[----:B------:R-:W-:Y:S01]  /*0610*/  NOP ;  /* 0x0000000000007918 */ /* 0x000fe20000000000 */
.L_x_9:
[----:B------:R-:W2:Y:S01]  /*0620*/  SHFL.IDX PT, R2, R173, RZ, 0x1f ;  /* 0x00001fffad027589 */ /* 0x000ea200000e0000 */
[----:B------:R-:W-:Y:S01]  /*0630*/  NOP ;  /* 0x0000000000007918 */ /* 0x000fe20000000000 */
[----:B--2---:R-:W-:-:S13]  /*0640*/  ISETP.NE.AND P0, PT, R2, 0x1, PT ;  /* 0x000000010200780c */ /* 0x004fda0003f05270 */
[----:B------:R-:W-:Y:S05]  /*0650*/  @P0 BRA `(.L_x_10) ;  /* 0x0000000000580947 */ /* 0x000fea0003800000 */
[----:B------:R-:W2:Y:S01]  /*0660*/  S2UR UR7, SR_CgaCtaId ;  /* 0x00000000000779c3 */ /* 0x000ea20000008800 */
[----:B------:R-:W-:Y:S01]  /*0670*/  UMOV UR9, 0x400 ;  /* 0x0000040000097882 */ /* 0x000fe20000000000 */
[----:B-1----:R-:W-:Y:S01]  /*0680*/  UMOV UR5, 0x20 ;  /* 0x0000002000057882 */ /* 0x002fe20000000000 */
[----:B------:R-:W-:Y:S01]  /*0690*/  UMOV UR4, 0x80 ;  /* 0x0000008000047882 */ /* 0x000fe20000000000 */
[----:B------:R-:W-:-:S04]  /*06a0*/  UIADD3 UR10, UPT, UPT, -UR5, 0x100000, URZ ;  /* 0x00100000050a7890 */ /* 0x000fc8000fffe1ff */
[----:B------:R-:W-:Y:S02]  /*06b0*/  USHF.L.U32 UR11, UR10, 0xb, URZ ;  /* 0x0000000b0a0b7899 */ /* 0x000fe400080006ff */
[----:B------:R-:W-:Y:S02]  /*06c0*/  USHF.L.U32 UR10, UR10, 0x1, URZ ;  /* 0x000000010a0a7899 */ /* 0x000fe400080006ff */
[----:B------:R-:W-:-:S04]  /*06d0*/  UIADD3 UR4, UPT, UPT, -UR4, 0x100000, URZ ;  /* 0x0010000004047890 */ /* 0x000fc8000fffe1ff */
[----:B------:R-:W-:Y:S02]  /*06e0*/  USHF.L.U32 UR5, UR4, 0xb, URZ ;  /* 0x0000000b04057899 */ /* 0x000fe400080006ff */
[----:B------:R-:W-:Y:S01]  /*06f0*/  USHF.L.U32 UR4, UR4, 0x1, URZ ;  /* 0x0000000104047899 */ /* 0x000fe200080006ff */
[----:B------:R-:W-:Y:S01]  /*0700*/  ELECT P0, URZ, PT ;  /* 0x0000000000ff782f */ /* 0x000fe20003800000 */
[----:B--2---:R-:W-:Y:S01]  /*0710*/  ULEA UR7, UR7, UR9, 0x18 ;  /* 0x0000000907077291 */ /* 0x004fe2000f8ec0ff */
[----:B------:R-:W1:Y:S11]  /*0720*/  FENCE.VIEW.ASYNC.S ;  /* 0x00000000000073c6 */ /* 0x000e760000000000 */
[----:B-1----:R2:W1:Y:S01]  /*0730*/  SYNCS.EXCH.64 URZ, [UR7+0x30], UR10 ;  /* 0x0000300a07ff75b2 */ /* 0x0024620008000100 */
[----:B------:R2:W1:Y:S01]  /*0740*/  SYNCS.EXCH.64 URZ, [UR7+0x50], UR4 ;  /* 0x0000500407ff75b2 */ /* 0x0004620008000100 */
[----:B------:R2:W1:Y:S01]  /*0750*/  SYNCS.EXCH.64 URZ, [UR7+0x38], UR10 ;  /* 0x0000380a07ff75b2 */ /* 0x0004620008000100 */
[----:B------:R2:W1:Y:S01]  /*0760*/  SYNCS.EXCH.64 URZ, [UR7+0x58], UR4 ;  /* 0x0000580407ff75b2 */ /* 0x0004620008000100 */
[----:B------:R2:W1:Y:S01]  /*0770*/  SYNCS.EXCH.64 URZ, [UR7+0x40], UR10 ;  /* 0x0000400a07ff75b2 */ /* 0x0004620008000100 */
[----:B------:R2:W1:Y:S01]  /*0780*/  SYNCS.EXCH.64 URZ, [UR7+0x60], UR4 ;  /* 0x0000600407ff75b2 */ /* 0x0004620008000100 */
[----:B------:R2:W1:Y:S01]  /*0790*/  SYNCS.EXCH.64 URZ, [UR7+0x48], UR10 ;  /* 0x0000480a07ff75b2 */ /* 0x0004620008000100 */
[----:B------:R2:W1:Y:S02]  /*07a0*/  SYNCS.EXCH.64 URZ, [UR7+0x68], UR4 ;  /* 0x0000680407ff75b2 */ /* 0x0004640008000100 */
[----:B--2---:R-:W-:Y:S01]  /*07b0*/  NOP ;  /* 0x0000000000007918 */ /* 0x004fe20000000000 */
.L_x_10:
[----:B------:R-:W2:Y:S01]  /*07c0*/  SHFL.IDX PT, R2, R173, RZ, 0x1f ;  /* 0x00001fffad027589 */ /* 0x000ea200000e0000 */
[----:B------:R-:W-:Y:S01]  /*07d0*/  NOP ;  /* 0x0000000000007918 */ /* 0x000fe20000000000 */
[----:B--2---:R-:W-:-:S13]  /*07e0*/  ISETP.NE.AND P0, PT, R2, 0x3, PT ;  /* 0x000000030200780c */ /* 0x004fda0003f05270 */
[----:B------:R-:W-:Y:S05]  /*07f0*/  @P0 BRA `(.L_x_11) ;  /* 0x0000000000300947 */ /* 0x000fea0003800000 */
[----:B-1----:R-:W1:Y:S01]  /*0800*/  S2UR UR5, SR_CgaCtaId ;  /* 0x00000000000579c3 */ /* 0x002e620000008800 */
        /* <DEDUP_REMOVED lines=8> */
[----:B-1----:R2:W1:Y:S01]  /*0890*/  SYNCS.EXCH.64 URZ, [UR5+0x70], UR10 ;  /* 0x0000700a05ff75b2 */ /* 0x0024620008000100 */
[----:B------:R2:W1:Y:S02]  /*08a0*/  SYNCS.EXCH.64 URZ, [UR5+0x78], UR10 ;  /* 0x0000780a05ff75b2 */ /* 0x0004640008000100 */
[----:B--2---:R-:W-:Y:S01]  /*08b0*/  NOP ;  /* 0x0000000000007918 */ /* 0x004fe20000000000 */
.L_x_11:
[----:B------:R-:W2:Y:S01]  /*08c0*/  SHFL.IDX PT, R2, R173, RZ, 0x1f ;  /* 0x00001fffad027589 */ /* 0x000ea200000e0000 */
[----:B------:R-:W-:Y:S01]  /*08d0*/  NOP ;  /* 0x0000000000007918 */ /* 0x000fe20000000000 */
[----:B--2---:R-:W-:-:S13]  /*08e0*/  ISETP.NE.AND P0, PT, R2, 0x4, PT ;  /* 0x000000040200780c */ /* 0x004fda0003f05270 */
[----:B------:R-:W-:Y:S05]  /*08f0*/  @P0 BRA `(.L_x_12) ;  /* 0x00000000004c0947 */ /* 0x000fea0003800000 */
[----:B-1----:R-:W1:Y:S01]  /*0900*/  S2UR UR5, SR_CgaCtaId ;  /* 0x00000000000579c3 */ /* 0x002e620000008800 */
[----:B------:R-:W-:Y:S01]  /*0910*/  UMOV UR9, 0x100 ;  /* 0x0000010000097882 */ /* 0x000fe20000000000 */
[----:B------:R-:W-:Y:S01]  /*0920*/  UMOV UR7, 0x400 ;  /* 0x0000040000077882 */ /* 0x000fe20000000000 */
[----:B------:R-:W-:Y:S01]  /*0930*/  USEL UR9, UR9, 0xe0, UP2 ;  /* 0x000000e009097887 */ /* 0x000fe20009000000 */
[----:B------:R-:W-:Y:S01]  /*0940*/  UMOV UR4, 0x1 ;  /* 0x0000000100047882 */ /* 0x000fe20000000000 */
[----:B------:R-:W-:Y:S01]  /*0950*/  ELECT P0, URZ, PT ;  /* 0x0000000000ff782f */ /* 0x000fe20003800000 */
[----:B------:R-:W-:-:S04]  /*0960*/  UIADD3 UR10, UPT, UPT, -UR4, 0x100000, URZ ;  /* 0x00100000040a7890 */ /* 0x000fc8000fffe1ff */
[----:B------:R-:W-:Y:S02]  /*0970*/  USHF.L.U32 UR11, UR10, 0xb, URZ ;  /* 0x0000000b0a0b7899 */ /* 0x000fe400080006ff */
[----:B------:R-:W-:Y:S02]  /*0980*/  USHF.L.U32 UR10, UR10, 0x1, URZ ;  /* 0x000000010a0a7899 */ /* 0x000fe400080006ff */
[----:B------:R-:W-:-:S04]  /*0990*/  UIADD3 UR12, UPT, UPT, -UR9, 0x100000, URZ ;  /* 0x00100000090c7890 */ /* 0x000fc8000fffe1ff */
[----:B------:R-:W-:Y:S02]  /*09a0*/  USHF.L.U32 UR13, UR12, 0xb, URZ ;  /* 0x0000000b0c0d7899 */ /* 0x000fe400080006ff */
[----:B------:R-:W-:Y:S02]  /*09b0*/  USHF.L.U32 UR12, UR12, 0x1, URZ ;  /* 0x000000010c0c7899 */ /* 0x000fe400080006ff */
[----:B-1----:R-:W-:Y:S01]  /*09c0*/  ULEA UR5, UR5, UR7, 0x18 ;  /* 0x0000000705057291 */ /* 0x002fe2000f8ec0ff */
[----:B------:R-:W1:Y:S11]  /*09d0*/  FENCE.VIEW.ASYNC.S ;  /* 0x00000000000073c6 */ /* 0x000e760000000000 */
[----:B-1----:R2:W1:Y:S01]  /*09e0*/  SYNCS.EXCH.64 URZ, [UR5+0x80], UR10 ;  /* 0x0000800a05ff75b2 */ /* 0x0024620008000100 */
[----:B------:R2:W1:Y:S01]  /*09f0*/  SYNCS.EXCH.64 URZ, [UR5+0x90], UR12 ;  /* 0x0000900c05ff75b2 */ /* 0x0004620008000100 */
[----:B------:R2:W1:Y:S01]  /*0a00*/  SYNCS.EXCH.64 URZ, [UR5+0x88], UR10 ;  /* 0x0000880a05ff75b2 */ /* 0x0004620008000100 */
[----:B------:R2:W1:Y:S02]  /*0a10*/  SYNCS.EXCH.64 URZ, [UR5+0x98], UR12 ;  /* 0x0000980c05ff75b2 */ /* 0x0004640008000100 */
[----:B--2---:R-:W-:Y:S01]  /*0a20*/  NOP ;  /* 0x0000000000007918 */ /* 0x004fe20000000000 */
.L_x_12:
        /* <DEDUP_REMOVED lines=20> */
[----:B------:R2:W1:Y:S02]  /*0b70*/  SYNCS.EXCH.64 URZ, [UR7+0xb8], UR4 ;  /* 0x0000b80407ff75b2 */ /* 0x0004640008000100 */
[----:B--2---:R-:W-:Y:S01]  /*0b80*/  NOP ;  /* 0x0000000000007918 */ /* 0x004fe20000000000 */
.L_x_13:
        /* <DEDUP_REMOVED lines=18> */
.L_x_14:
[----:B-1----:R-:W1:Y:S01]  /*0cb0*/  S2UR UR5, SR_CTAID.X ;  /* 0x00000000000579c3 */ /* 0x002e620000002500 */
[----:B------:R-:W-:-:S05]  /*0cc0*/  CS2R.32 R170, SR_CgaSize ;  /* 0x0000000000aa7805 */ /* 0x000fca0000008a00 */
[----:B------:R-:W-:-:S05]  /*0cd0*/  IMAD R170, R170, -0xa0, RZ ;  /* 0xffffff60aaaa7824 */ /* 0x000fca00078e02ff */
[----:B------:R-:W-:-:S14]  /*0ce0*/  R2UR UR9, R170 ;  /* 0x00000000aa0972ca */ /* 0x000fdc00000e0000 */
[----:B------:R-:W2:Y:S01]  /*0cf0*/  LDCU UR9, c[0x0][UR9+0x2b0] ;  /* 0x00005600090977ac */ /* 0x000ea20008000800 */
[----:B------:R-:W-:Y:S01]  /*0d00*/  NOP ;  /* 0x0000000000007918 */ /* 0x000fe20000000000 */
[----:B------:R-:W-:-:S05]  /*0d10*/  CS2R.32 R170, SR_CgaSize ;  /* 0x0000000000aa7805 */ /* 0x000fca0000008a00 */
[----:B------:R-:W-:-:S05]  /*0d20*/  IMAD R170, R170, -0xa0, RZ ;  /* 0xffffff60aaaa7824 */ /* 0x000fca00078e02ff */
[----:B------:R-:W-:-:S14]  /*0d30*/  R2UR UR7, R170 ;  /* 0x00000000aa0772ca */ /* 0x000fdc00000e0000 */
[----:B------:R-:W3:Y:S01]  /*0d40*/  LDCU UR7, c[0x0][UR7+0x2b4] ;  /* 0x00005680070777ac */ /* 0x000ee20008000800 */
[----:B------:R-:W4:Y:S08]  /*0d50*/  S2UR UR4, SR_CTAID.Y ;  /* 0x00000000000479c3 */ /* 0x000f300000002600 */
[----:B------:R-:W3:Y:S01]  /*0d60*/  LDC R9, c[0x0][0xb24] ;  /* 0x0002c900ff097b82 */ /* 0x000ee20000000800 */
[----:B-1----:R-:W-:-:S02]  /*0d70*/  I2FP.F32.U32 R5, UR5 ;  /* 0x0000000500057c45 */ /* 0x002fc40008201000 */
[----:B------:R-:W-:-:S05]  /*0d80*/  CS2R.32 R3, SR_CgaSize ;  /* 0x0000000000037805 */ /* 0x000fca0000008a00 */
[----:B------:R-:W-:-:S06]  /*0d90*/  IMAD R3, R3, -0xa0, RZ ;  /* 0xffffff6003037824 */ /* 0x000fcc00078e02ff */
[----:B------:R-:W1:Y:S01]  /*0da0*/  LDC R3, c[0x0][R3+0x2a0] ;  /* 0x0000a80003037b82 */ /* 0x000e620000000800 */
[----:B------:R-:W-:Y:S01]  /*0db0*/  MOV R21, UR5 ;  /* 0x0000000500157c02 */ /* 0x000fe20008000f00 */
[----:B--2---:R-:W-:Y:S01]  /*0dc0*/  FMUL R5, R5, UR9 ;  /* 0x0000000905057c20 */ /* 0x004fe20008400000 */
[----:B----4-:R-:W-:Y:S02]  /*0dd0*/  I2FP.F32.U32 R4, UR4 ;  /* 0x0000000400047c45 */ /* 0x010fe40008201000 */
[----:B------:R-:W-:-:S05]  /*0de0*/  CS2R.32 R2, SR_CgaSize ;  /* 0x0000000000027805 */ /* 0x000fca0000008a00 */
[----:B------:R-:W-:-:S06]  /*0df0*/  IMAD R2, R2, -0xa0, RZ ;  /* 0xffffff6002027824 */ /* 0x000fcc00078e02ff */
[----:B------:R-:W2:Y:S01]  /*0e00*/  LDC R2, c[0x0][R2+0x2a4] ;  /* 0x0000a90002027b82 */ /* 0x000ea20000000800 */
[----:B------:R-:W4:Y:S01]  /*0e10*/  F2I.U32.TRUNC.NTZ R170, R5 ;  /* 0x0000000500aa7305 */ /* 0x000f22000020f000 */
[----:B------:R-:W-:Y:S01]  /*0e20*/  MOV R20, UR4 ;  /* 0x0000000400147c02 */ /* 0x000fe20008000f00 */
[----:B---3--:R-:W-:-:S05]  /*0e30*/  FMUL R4, R4, UR7 ;  /* 0x0000000704047c20 */ /* 0x008fca0008400000 */
[----:B------:R-:W-:Y:S01]  /*0e40*/  BAR.SYNC.DEFER_BLOCKING 0x0 ;  /* 0x0000000000007b1d */ /* 0x000fe20000010000 */
[----:B------:R-:W-:-:S05]  /*0e50*/  ISETP.GE.AND P0, PT, R9, 0x1, PT ;  /* 0x000000010900780c */ /* 0x000fca0003f06270 */
[----:B------:R-:W3:Y:S02]  /*0e60*/  F2I.U32.TRUNC.NTZ R147, R4 ;  /* 0x0000000400937305 */ /* 0x000ee4000020f000 */
[----:B------:R-:W2:Y:S01]  /*0e70*/  S2UR UR36, SR_CTAID.Z ;  /* 0x00000000002479c3 */ /* 0x000ea20000002700 */
[----:B----4-:R-:W-:-:S05]  /*0e80*/  IADD3 R170, PT, PT, -R170, RZ, RZ ;  /* 0x000000ffaaaa7210 */ /* 0x010fca0007ffe1ff */
[----:B-1----:R-:W-:Y:S01]  /*0e90*/  IMAD R170, R3, R170, UR5 ;  /* 0x0000000503aa7e24 */ /* 0x002fe2000f8e02aa */
[----:B---3--:R-:W-:-:S05]  /*0ea0*/  IADD3 R147, PT, PT, -R147, RZ, RZ ;  /* 0x000000ff93937210 */ /* 0x008fca0007ffe1ff */
[----:B--2---:R-:W-:Y:S01]  /*0eb0*/  IMAD R147, R2, R147, UR4 ;  /* 0x0000000402937e24 */ /* 0x004fe2000f8e0293 */
[----:B------:R-:W-:Y:S06]  /*0ec0*/  @!P0 BRA `(.L_x_15) ;  /* 0x0000000000b88947 */ /* 0x000fec0003800000 */
[----:B------:R-:W1:Y:S01]  /*0ed0*/  LDC.64 R4, c[0x0][0xb18] ;  /* 0x0002c600ff047b82 */ /* 0x000e620000000a00 */
[----:B------:R-:W-:-:S07]  /*0ee0*/  ISETP.NE.AND P0, PT, R9, 0x1, PT ;  /* 0x000000010900780c */ /* 0x000fce0003f05270 */
[----:B------:R-:W2:Y:S08]  /*0ef0*/  LDC R10, c[0x0][0xb0c] ;  /* 0x0002c300ff0a7b82 */ /* 0x000eb00000000800 */
[----:B------:R-:W3:Y:S08]  /*0f00*/  LDC R11, c[0x0][0x370] ;  /* 0x0000dc00ff0b7b82 */ /* 0x000ef00000000800 */
[----:B------:R-:W4:Y:S01]  /*0f10*/  LDC R12, c[0x0][0x374] ;  /* 0x0000dd00ff0c7b82 */ /* 0x000f220000000800 */
[----:B-1----:R-:W-:-:S07]  /*0f20*/  ISETP.NE.AND P1, PT, R4, 0x1, PT ;  /* 0x000000010400780c */ /* 0x002fce0003f25270 */
[----:B------:R-:W3:Y:S01]  /*0f30*/  LDC.64 R6, c[0x0][0xb10] ;  /* 0x0002c400ff067b82 */ /* 0x000ee20000000a00 */
[----:B--2---:R-:W-:-:S07]  /*0f40*/  ISETP.NE.AND P2, PT, R10, 0x1, PT ;  /* 0x000000010a00780c */ /* 0x004fce0003f45270 */
[----:B------:R-:W1:Y:S08]  /*0f50*/  LDC R8, c[0x0][0xb20] ;  /* 0x0002c800ff087b82 */ /* 0x000e700000000800 */
[----:B------:R-:W2:Y:S01]  /*0f60*/  LDC.64 R2, c[0x0][0xb28] ;  /* 0x0002ca00ff027b82 */ /* 0x000ea20000000a00 */
[----:B----4-:R-:W-:-:S04]  /*0f70*/  IMAD.HI.U32 R13, R12, R5, RZ ;  /* 0x000000050c0d7227 */ /* 0x010fc800078e00ff */
[----:B------:R-:W-:-:S04]  /*0f80*/  IMAD.HI.U32 R5, R20, R5, RZ ;  /* 0x0000000514057227 */ /* 0x000fc800078e00ff */
[----:B---3--:R-:W-:-:S04]  /*0f90*/  IMAD.HI.U32 R14, R11, R6, RZ ;  /* 0x000000060b0e7227 */ /* 0x008fc800078e00ff */
[C---:B------:R-:W-:Y:S01]  /*0fa0*/  IMAD.HI.U32 R16, R21.reuse, R6, RZ ;  /* 0x0000000615107227 */ /* 0x040fe200078e00ff */
[-C--:B------:R-:W-:Y:S02]  /*0fb0*/  @P2 SHF.R.U32.HI R11, RZ, R7.reuse, R14 ;  /* 0x00000007ff0b2219 */ /* 0x080fe4000001160e */
[-C--:B-1----:R-:W-:Y:S02]  /*0fc0*/  @P1 SHF.R.U32.HI R12, RZ, R8.reuse, R13 ;  /* 0x00000008ff0c1219 */ /* 0x082fe4000001160d */
[----:B------:R-:W-:Y:S02]  /*0fd0*/  SHF.R.U32.HI R5, RZ, R8, R5 ;  /* 0x00000008ff057219 */ /* 0x000fe40000011605 */
[----:B------:R-:W-:Y:S02]  /*0fe0*/  SHF.R.U32.HI R16, RZ, R7, R16 ;  /* 0x00000007ff107219 */ /* 0x000fe40000011610 */
[----:B------:R-:W-:Y:S01]  /*0ff0*/  SEL R5, R20, R5, !P1 ;  /* 0x0000000514057207 */ /* 0x000fe20004800000 */
[----:B--2---:R-:W-:Y:S01]  /*1000*/  IMAD.HI.U32 R14, R12, R2, RZ ;  /* 0x000000020c0e7227 */ /* 0x004fe200078e00ff */
[----:B------:R-:W-:-:S02]  /*1010*/  SEL R7, R21, R16, !P2 ;  /* 0x0000001015077207 */ /* 0x000fc40005000000 */
[----:B------:R-:W-:Y:S01]  /*1020*/  IADD3 R13, PT, PT, -R5, RZ, RZ ;  /* 0x000000ff050d7210 */ /* 0x000fe20007ffe1ff */
[----:B------:R-:W-:Y:S01]  /*1030*/  IMAD.HI.U32 R6, R11, R2, RZ ;  /* 0x000000020b067227 */ /* 0x000fe200078e00ff */
[----:B------:R-:W-:-:S03]  /*1040*/  @P0 SHF.R.U32.HI R12, RZ, R3, R14 ;  /* 0x00000003ff0c0219 */ /* 0x000fc6000001160e */
[----:B------:R-:W-:Y:S01]  /*1050*/  IMAD R13, R4, R13, R20 ;  /* 0x0000000d040d7224 */ /* 0x000fe200078e0214 */
[----:B------:R-:W-:Y:S01]  /*1060*/  @P0 SHF.R.U32.HI R11, RZ, R3, R6 ;  /* 0x00000003ff0b0219 */ /* 0x000fe20000011606 */
[----:B------:R-:W-:-:S04]  /*1070*/  IMAD R12, R12, R9, RZ ;  /* 0x000000090c0c7224 */ /* 0x000fc800078e02ff */
[----:B------:R-:W-:Y:S01]  /*1080*/  IMAD R6, R11, R9, RZ ;  /* 0x000000090b067224 */ /* 0x000fe200078e02ff */
[----:B------:R-:W-:-:S04]  /*1090*/  ISETP.GE.AND P1, PT, R5, R12, PT ;  /* 0x0000000c0500720c */ /* 0x000fc80003f26270 */
[----:B------:R-:W-:Y:S01]  /*10a0*/  ISETP.GE.OR P1, PT, R7, R6, P1 ;  /* 0x000000060700720c */ /* 0x000fe20000f26670 */
[----:B------:R-:W-:-:S05]  /*10b0*/  IMAD.HI.U32 R6, R5, R2, RZ ;  /* 0x0000000205067227 */ /* 0x000fca00078e00ff */
[----:B------:R-:W-:-:S04]  /*10c0*/  SHF.R.U32.HI R6, RZ, R3, R6 ;  /* 0x00000003ff067219 */ /* 0x000fc80000011606 */
[----:B------:R-:W-:-:S03]  /*10d0*/  SEL R6, R5, R6, !P0 ;  /* 0x0000000605067207 */ /* 0x000fc60004000000 */
[----:B------:R-:W-:Y:S01]  /*10e0*/  @!P1 IMAD.HI.U32 R8, R7, R2, RZ ;  /* 0x0000000207089227 */ /* 0x000fe200078e00ff */
[----:B------:R-:W-:-:S04]  /*10f0*/  IADD3 R2, PT, PT, -R6, RZ, RZ ;  /* 0x000000ff06027210 */ /* 0x000fc80007ffe1ff */
[----:B------:R-:W-:Y:S01]  /*1100*/  @!P1 SHF.R.U32.HI R8, RZ, R3, R8 ;  /* 0x00000003ff089219 */ /* 0x000fe20000011608 */
[----:B------:R-:W-:-:S03]  /*1110*/  IMAD R2, R9, R2, R5 ;  /* 0x0000000209027224 */ /* 0x000fc600078e0205 */
[----:B------:R-:W-:-:S05]  /*1120*/  @!P1 SEL R3, R7, R8, !P0 ;  /* 0x0000000807039207 */ /* 0x000fca0004000000 */
[--C-:B------:R-:W-:Y:S02]  /*1130*/  @!P1 IMAD.IADD R6, R6, 0x1, -R3.reuse ;  /* 0x0000000106069824 */ /* 0x100fe400078e0a03 */
[----:B------:R-:W-:Y:S01]  /*1140*/  @!P1 IMAD R3, R2, R11, R3 ;  /* 0x0000000b02039224 */ /* 0x000fe200078e0203 */
[----:B------:R-:W-:Y:S01]  /*1150*/  IADD3 R2, PT, PT, -R7, RZ, RZ ;  /* 0x000000ff07027210 */ /* 0x000fe20007ffe1ff */
[----:B------:R-:W-:Y:S02]  /*1160*/  @!P1 IMAD R5, R6, R9, R7 ;  /* 0x0000000906059224 */ /* 0x000fe400078e0207 */
[----:B------:R-:W-:Y:S02]  /*1170*/  @!P1 IMAD.MOV.U32 R7, RZ, RZ, R3 ;  /* 0x000000ffff079224 */ /* 0x000fe400078e0003 */
[----:B------:R-:W-:Y:S02]  /*1180*/  IMAD R2, R10, R2, R21 ;  /* 0x000000020a027224 */ /* 0x000fe400078e0215 */
[----:B------:R-:W-:-:S02]  /*1190*/  IMAD R20, R5, R4, R13 ;  /* 0x0000000405147224 */ /* 0x000fc400078e020d */
[----:B------:R-:W-:Y:S02]  /*11a0*/  IMAD R21, R7, R10, R2 ;  /* 0x0000000a07157224 */ /* 0x000fe400078e0202 */
.L_x_15:
[----:B------:R-:W1:Y:S01]  /*11b0*/  LDCU UR4, c[0x0][0xb30] ;  /* 0x00016600ff0477ac */ /* 0x000e620008000800 */
[----:B------:R-:W2:Y:S08]  /*11c0*/  S2UR UR37, SR_CgaCtaId ;  /* 0x00000000002579c3 */ /* 0x000eb00000008800 */
[----:B------:R-:W3:Y:S01]  /*11d0*/  LDC R72, c[0x0][0xb24] ;  /* 0x0002c900ff487b82 */ /* 0x000ee20000000800 */
[----:B-1----:R-:W-:-:S09]  /*11e0*/  UISETP.NE.AND UP1, UPT, UR4, 0x1, UPT ;  /* 0x000000010400788c */ /* 0x002fd2000bf25270 */
[----:B--2---:R-:W-:Y:S05]  /*11f0*/  BRA.U UP1, `(.L_x_16) ;  /* 0x0000000101407547 */ /* 0x004fea000b800000 */
[----:B------:R-:W1:Y:S08]  /*1200*/  LDC.64 R4, c[0x0][0xb10] ;  /* 0x0002c400ff047b82 */ /* 0x000e700000000a00 */
[----:B------:R-:W2:Y:S08]  /*1210*/  LDC.64 R2, c[0x0][0xb18] ;  /* 0x0002c600ff027b82 */ /* 0x000eb00000000a00 */
[----:B------:R-:W4:Y:S08]  /*1220*/  LDC R6, c[0x0][0xb20] ;  /* 0x0002c800ff067b82 */ /* 0x000f300000000800 */
[----:B------:R-:W3:Y:S01]  /*1230*/  LDC R8, c[0x0][0xb0c] ;  /* 0x0002c300ff087b82 */ /* 0x000ee20000000800 */
[----:B-1----:R-:W-:-:S05]  /*1240*/  IMAD.HI.U32 R4, R21, R4, RZ ;  /* 0x0000000415047227 */ /* 0x002fca00078e00ff */
[----:B------:R-:W-:Y:S01]  /*1250*/  SHF.R.U32.HI R4, RZ, R5, R4 ;  /* 0x00000005ff047219 */ /* 0x000fe20000011604 */
[----:B--2---:R-:W-:Y:S01]  /*1260*/  IMAD.HI.U32 R3, R20, R3, RZ ;  /* 0x0000000314037227 */ /* 0x004fe200078e00ff */
[----:B------:R-:W-:-:S04]  /*1270*/  ISETP.NE.AND P0, PT, R2, 0x1, PT ;  /* 0x000000010200780c */ /* 0x000fc80003f05270 */
[----:B----4-:R-:W-:-:S04]  /*1280*/  SHF.R.U32.HI R3, RZ, R6, R3 ;  /* 0x00000006ff037219 */ /* 0x010fc80000011603 */
[----:B------:R-:W-:Y:S02]  /*1290*/  SEL R3, R20, R3, !P0 ;  /* 0x0000000314037207 */ /* 0x000fe40004000000 */
[----:B---3--:R-:W-:-:S04]  /*12a0*/  ISETP.NE.AND P1, PT, R8, 0x1, PT ;  /* 0x000000010800780c */ /* 0x008fc80003f25270 */
[----:B------:R-:W-:-:S05]  /*12b0*/  SEL R4, R21, R4, !P1 ;  /* 0x0000000415047207 */ /* 0x000fca0004800000 */
[----:B------:R-:W-:Y:S02]  /*12c0*/  IMAD.IADD R5, R3, 0x1, -R4 ;  /* 0x0000000103057824 */ /* 0x000fe400078e0a04 */
[----:B------:R-:W-:Y:S02]  /*12d0*/  IMAD.IADD R3, R4, 0x1, -R3 ;  /* 0x0000000104037824 */ /* 0x000fe400078e0a03 */
[----:B------:R-:W-:Y:S02]  /*12e0*/  IMAD R21, R5, R8, R21 ;  /* 0x0000000805157224 */ /* 0x000fe400078e0215 */
[----:B------:R-:W-:-:S07]  /*12f0*/  IMAD R20, R3, R2, R20 ;  /* 0x0000000203147224 */ /* 0x000fce00078e0214 */
.L_x_16:
[----:B------:R-:W-:Y:S01]  /*1300*/  BAR.SYNC.DEFER_BLOCKING 0x0 ;  /* 0x0000000000007b1d */ /* 0x000fe20000010000 */
[----:B------:R-:W-:Y:S01]  /*1310*/  UISETP.NE.AND UP1, UPT, UR8, 0x2, UPT ;  /* 0x000000020800788c */ /* 0x000fe2000bf25270 */
[----:B------:R-:W-:Y:S02]  /*1320*/  ISETP.NE.OR P5, PT, R0, 0x2, !P5 ;  /* 0x000000020000780c */ /* 0x000fe40006fa5670 */
[----:B------:R-:W-:-:S06]  /*1330*/  LOP3.LUT R2, R185, 0x1f, RZ, 0xc0, !PT ;  /* 0x0000001fb9027812 */ /* 0x000fcc00078ec0ff */
[----:B------:R-:W-:Y:S05]  /*1340*/  BRA.U UP1, `(.L_x_17) ;  /* 0x0000001101387547 */ /* 0x000fea000b800000 */
[----:B------:R-:W1:Y:S01]  /*1350*/  LDCU UR13, c[0x0][0x38c] ;  /* 0x00007180ff0d77ac */ /* 0x000e620008000800 */
[----:B------:R-:W2:Y:S01]  /*1360*/  LDC R9, c[0x0][0x370] ;  /* 0x0000dc00ff097b82 */ /* 0x000ea20000000800 */
[----:B------:R-:W-:Y:S01]  /*1370*/  PLOP3.LUT P1, PT, PT, PT, UP2, 0x80, 0x8 ;  /* 0x000000000008781c */ /* 0x000fe20003f2f028 */
[----:B------:R-:W-:Y:S01]  /*1380*/  IMAD.MOV.U32 R15, RZ, RZ, 0x1 ;  /* 0x00000001ff0f7424 */ /* 0x000fe200078e00ff */
[----:B------:R-:W-:Y:S01]  /*1390*/  ISETP.EQ.OR P4, PT, R2, RZ, P5 ;  /* 0x000000ff0200720c */ /* 0x000fe20002f82670 */
[----:B------:R-:W-:Y:S01]  /*13a0*/  IMAD.MOV.U32 R14, RZ, RZ, RZ ;  /* 0x000000ffff0e7224 */ /* 0x000fe200078e00ff */
[----:B------:R-:W-:Y:S02]  /*13b0*/  PLOP3.LUT P1, PT, P1, PT, PT, 0x8, 0x80 ;  /* 0x000000000080781c */ /* 0x000fe40000f2e170 */
[----:B------:R-:W-:Y:S01]  /*13c0*/  CS2R R12, SRZ ;  /* 0x00000000000c7805 */ /* 0x000fe2000001ff00 */
[----:B------:R-:W-:Y:S01]  /*13d0*/  IMAD.MOV.U32 R10, RZ, RZ, 0x1 ;  /* 0x00000001ff0a7424 */ /* 0x000fe200078e00ff */
[----:B------:R-:W4:Y:S01]  /*13e0*/  LDC R0, c[0x0][0x374] ;  /* 0x0000dd00ff007b82 */ /* 0x000f220000000800 */
[----:B------:R-:W2:Y:S01]  /*13f0*/  LDCU.64 UR22, c[0x0][0x348] ;  /* 0x00006900ff1677ac */ /* 0x000ea20008000a00 */
[----:B------:R-:W-:Y:S01]  /*1400*/  UMOV UR6, URZ ;  /* 0x000000ff00067c82 */ /* 0x000fe20008000000 */
[----:B-1----:R-:W-:-:S04]  /*1410*/  UIADD3 UR5, UPT, UPT, UR13, 0x7f, URZ ;  /* 0x0000007f0d057890 */ /* 0x002fc8000fffe0ff */
[----:B------:R-:W-:-:S04]  /*1420*/  USHF.R.S32.HI UR4, URZ, 0x1f, UR5 ;  /* 0x0000001fff047899 */ /* 0x000fc80008011405 */
[----:B------:R-:W-:-:S04]  /*1430*/  ULEA.HI UR4, UR4, UR5, URZ, 0x7 ;  /* 0x0000000504047291 */ /* 0x000fc8000f8f38ff */
[----:B------:R-:W-:Y:S02]  /*1440*/  USHF.R.S32.HI UR15, URZ, 0x7, UR4 ;  /* 0x00000007ff0f7899 */ /* 0x000fe40008011404 */
[----:B------:R-:W-:Y:S02]  /*1450*/  UIADD3 UR4, UPT, UPT, UR13, -0x1, URZ ;  /* 0xffffffff0d047890 */ /* 0x000fe4000fffe0ff */
[----:B------:R-:W-:Y:S02]  /*1460*/  UISETP.LT.U32.AND UP0, UPT, UR15, 0x3, UPT ;  /* 0x000000030f00788c */ /* 0x000fe4000bf01070 */
[----:B------:R-:W-:Y:S02]  /*1470*/  UISETP.GE.U32.AND UP1, UPT, UR4, -0xff, UPT ;  /* 0xffffff010400788c */ /* 0x000fe4000bf26070 */
[----:B------:R-:W-:Y:S02]  /*1480*/  USEL UR14, UR15, 0x3, UP0 ;  /* 0x000000030f0e7887 */ /* 0x000fe40008000000 */
[----:B------:R-:W-:-:S02]  /*1490*/  UIADD3 UR13, UPT, UPT, UR13, 0xfe, URZ ;  /* 0x000000fe0d0d7890 */ /* 0x000fc4000fffe0ff */
[----:B------:R-:W-:Y:S02]  /*14a0*/  UIADD3 UR5, UPT, UPT, UR14, -0x1, URZ ;  /* 0xffffffff0e057890 */ /* 0x000fe4000fffe0ff */
[----:B------:R-:W-:-:S03]  /*14b0*/  UIADD3 UR7, UPT, UPT, UR15, -UR14, URZ ;  /* 0x8000000e0f077290 */ /* 0x000fc6000fffe0ff */
[----:B------:R-:W-:-:S04]  /*14c0*/  @UP1 UIADD3 UR5, UPT, UPT, UR14, URZ, URZ ;  /* 0x000000ff0e051290 */ /* 0x000fc8000fffe0ff */
[----:B--2---:R-:W-:-:S12]  /*14d0*/  UIADD3 UR5, UPT, UPT, UR5, 0x1, URZ ;  /* 0x0000000105057890 */ /* 0x004fd8000fffe0ff */
.L_x_35:
[----:B------:R-:W-:Y:S01]  /*14e0*/  UISETP.NE.AND UP0, UPT, UR37, URZ, UPT ;  /* 0x000000ff2500728c */ /* 0x000fe2000bf05270 */
[----:B------:R-:W1:Y:S08]  /*14f0*/  S2UR UR37, SR_CgaCtaId ;  /* 0x00000000002579c3 */ /* 0x000e700000008800 */
[----:B------:R-:W-:Y:S05]  /*1500*/  BRA.U UP0, `(.L_x_18) ;  /* 0x0000000100347547 */ /* 0x000fea000b800000 */
[----:B------:R-:W2:Y:S01]  /*1510*/  S2R R2, SR_CgaCtaId ;  /* 0x0000000000027919 */ /* 0x000ea20000008800 */
[----:B------:R-:W-:-:S04]  /*1520*/  MOV R3, 0x400 ;  /* 0x0000040000037802 */ /* 0x000fc80000000f00 */
[----:B--2---:R-:W-:Y:S02]  /*1530*/  LEA R3, R2, R3, 0x18 ;  /* 0x0000000302037211 */ /* 0x004fe400078ec0ff */
[----:B------:R-:W-:-:S03]  /*1540*/  SHF.L.U32 R2, R10, 0x1f, RZ ;  /* 0x0000001f0a027819 */ /* 0x000fc600000006ff */
[----:B------:R-:W-:-:S04]  /*1550*/  IMAD R3, R12, 0x8, R3 ;  /* 0x000000080c037824 */ /* 0x000fc800078e0203 */
[----:B------:R-:W2:Y:S02]  /*1560*/  SYNCS.PHASECHK.TRANS64.TRYWAIT P0, [R3+URZ+0xd0], R2 ;  /* 0x0000d002030075a7 */ /* 0x000ea400080011ff */
[----:B--2---:R-:W-:Y:S05]  /*1570*/  @!P0 BRA `(.L_x_19) ;  /* 0x0000009800688947 */ /* 0x004fea0003800000 */
.L_x_125:
[----:B------:R-:W-:Y:S01]  /*1580*/  VIADD R12, R12, 0x1 ;  /* 0x000000010c0c7836 */ /* 0x000fe20000000000 */
[----:B------:R2:W-:Y:S04]  /*1590*/  SYNCS.ARRIVE.TRANS64.A1T0 RZ, [R3+URZ+0xc0], RZ ;  /* 0x0000c0ff03ff79a7 */ /* 0x0005e800081000ff */
[----:B------:R-:W-:-:S04]  /*15a0*/  ISETP.NE.AND P0, PT, R12, 0x2, PT ;  /* 0x000000020c00780c */ /* 0x000fc80003f05270 */
[----:B------:R-:W-:Y:S02]  /*15b0*/  SEL R12, R12, RZ, P0 ;  /* 0x000000ff0c0c7207 */ /* 0x000fe40000000000 */
[----:B--2---:R-:W-:-:S04]  /*15c0*/  SEL R3, RZ, 0x1, P0 ;  /* 0x00000001ff037807 */ /* 0x004fc80000000000 */
[----:B------:R-:W-:-:S07]  /*15d0*/  LOP3.LUT R10, R10, R3, RZ, 0x3c, !PT ;  /* 0x000000030a0a7212 */ /* 0x000fce00078e3cff */
.L_x_18:
[----:B------:R-:W-:Y:S01]  /*15e0*/  UMOV UR4, 0x400 ;  /* 0x0000040000047882 */ /* 0x000fe20000000000 */
[----:B------:R-:W-:Y:S01]  /*15f0*/  SHF.L.U32 R2, R15, 0x1f, RZ ;  /* 0x0000001f0f027819 */ /* 0x000fe200000006ff */
[----:B-1----:R-:W-:Y:S01]  /*1600*/  ULEA UR4, UR37, UR4, 0x18 ;  /* 0x0000000425047291 */ /* 0x002fe2000f8ec0ff */
[----:B------:R-:W-:Y:S01]  /*1610*/  R2UR UR35, R21 ;  /* 0x00000000152372ca */ /* 0x000fe200000e0000 */
[----:B------:R-:W-:Y:S01]  /*1620*/  UISETP.GE.U32.AND UP0, UPT, UR13, 0xff, UPT ;  /* 0x000000ff0d00788c */ /* 0x000fe2000bf06070 */
[----:B------:R-:W-:Y:S01]  /*1630*/  R2UR UR11, R20 ;  /* 0x00000000140b72ca */ /* 0x000fe200000e0000 */
[----:B------:R-:W-:Y:S01]  /*1640*/  ULEA UR8, UR6, UR4, 0x3 ;  /* 0x0000000406087291 */ /* 0x000fe2000f8e18ff */
[----:B------:R-:W-:-:S08]  /*1650*/  UMOV UR24, URZ ;  /* 0x000000ff00187c82 */ /* 0x000fd00008000000 */
[----:B------:R1:W2:Y:S01]  /*1660*/  SYNCS.PHASECHK.TRANS64.TRYWAIT P0, [UR8+0x18], R2 ;  /* 0x00001802ff0075a7 */ /* 0x0002a20008001108 */
[----:B------:R-:W-:Y:S02]  /*1670*/  USHF.L.U32 UR35, UR35, 0x7, URZ ;  /* 0x0000000723237899 */ /* 0x000fe400080006ff */
[----:B------:R-:W-:Y:S01]  /*1680*/  USHF.L.U32 UR11, UR11, 0x8, URZ ;  /* 0x000000080b0b7899 */ /* 0x000fe200080006ff */
[----:B------:R-:W-:Y:S11]  /*1690*/  BRA.U !UP0, `(.L_x_20) ;  /* 0x0000000108a87547 */ /* 0x000ff6000b800000 */
[----:B------:R-:W-:Y:S01]  /*16a0*/  UMOV UR16, URZ ;  /* 0x000000ff00107c82 */ /* 0x000fe20008000000 */
[----:B------:R-:W-:-:S05]  /*16b0*/  UMOV UR17, UR6 ;  /* 0x0000000600117c82 */ /* 0x000fca0008000000 */
.L_x_25:
[----:B-1----:R-:W-:Y:S01]  /*16c0*/  ULEA UR33, UR17, UR4, 0x3 ;  /* 0x0000000411217291 */ /* 0x002fe2000f8e18ff */
[----:B--2---:R-:W-:Y:S01]  /*16d0*/  @!P5 MOV R3, 0xc000 ;  /* 0x0000c0000003d802 */ /* 0x004fe20000000f00 */
[----:B--2---:R-:W-:Y:S10]  /*16e0*/  @P0 BRA `(.L_x_21) ;  /* 0x00000000000c0947 */ /* 0x004ff40003800000 */
[----:B------:R-:W-:-:S04]  /*16f0*/  SHF.L.U32 R5, R15, 0x1f, RZ ;  /* 0x0000001f0f057819 */ /* 0x000fc800000006ff */
[----:B------:R-:W2:Y:S02]  /*1700*/  SYNCS.PHASECHK.TRANS64.TRYWAIT P0, [UR33+0x18], R5 ;  /* 0x00001805ff0075a7 */ /* 0x000ea40008001121 */
[----:B--2---:R-:W-:Y:S05]  /*1710*/  @!P0 BRA `(.L_x_22) ;  /* 0x0000009800148947 */ /* 0x004fea0003800000 */
.L_x_21:
[----:B------:R2:W-:Y:S01]  /*1720*/  @!P5 SYNCS.ARRIVE.TRANS64 RZ, [UR33], R3 ;  /* 0x00000003ffffd9a7 */ /* 0x0005e20008000021 */
[----:B------:R-:W-:Y:S04]  /*1730*/  BSSY.RECONVERGENT B0, `(.L_x_23) ;  /* 0x0000003000007945 */ /* 0x000fe80003800200 */
[----:B------:R-:W-:Y:S05]  /*1740*/  @P4 BRA `(.L_x_24) ;  /* 0x0000000000044947 */ /* 0x000fea0003800000 */
[----:B------:R-:W-:Y:S05]  /*1750*/  BPT.TRAP 0x1 ;  /* 0x000000040000795c */ /* 0x000fea0000300000 */
.L_x_24:
[----:B------:R-:W-:Y:S05]  /*1760*/  BSYNC.RECONVERGENT B0 ;  /* 0x0000000000007941 */ /* 0x000fea0003800200 */
.L_x_23:
[----:B------:R-:W-:Y:S02]  /*1770*/  UIADD3 UR6, UPT, UPT, UR17, 0x1, URZ ;  /* 0x0000000111067890 */ /* 0x000fe4000fffe0ff */
[----:B------:R-:W-:Y:S02]  /*1780*/  ULEA UR32, UR17, UR4, 0xe ;  /* 0x0000000411207291 */ /* 0x000fe4000f8e70ff */
[----:B------:R-:W-:Y:S02]  /*1790*/  UISETP.NE.AND UP0, UPT, UR6, 0x3, UPT ;  /* 0x000000030600788c */ /* 0x000fe4000bf05270 */
[----:B------:R-:W-:Y:S02]  /*17a0*/  UIADD3 UR26, UP1, UPT, UR22, 0x80, URZ ;  /* 0x00000080161a7890 */ /* 0x000fe4000ff3e0ff */
[----:B------:R-:W-:Y:S02]  /*17b0*/  USEL UR9, URZ, 0x1, UP0 ;  /* 0x00000001ff097887 */ /* 0x000fe40008000000 */
[----:B------:R-:W-:-:S02]  /*17c0*/  USEL UR6, UR6, URZ, UP0 ;  /* 0x000000ff06067287 */ /* 0x000fc40008000000 */
[----:B------:R-:W-:Y:S02]  /*17d0*/  UIADD3 UR20, UP0, UPT, UR22, 0x180, URZ ;  /* 0x0000018016147890 */ /* 0x000fe4000ff1e0ff */
[----:B------:R-:W-:Y:S01]  /*17e0*/  ULEA UR8, UR6, UR4, 0x3 ;  /* 0x0000000406087291 */ /* 0x000fe2000f8e18ff */
[----:B------:R-:W-:Y:S01]  /*17f0*/  LOP3.LUT R15, R15, UR9, RZ, 0x3c, !PT ;  /* 0x000000090f0f7c12 */ /* 0x000fe2000f8e3cff */
[----:B------:R-:W-:Y:S02]  /*1800*/  USHF.L.U32 UR34, UR16, 0x7, URZ ;  /* 0x0000000710227899 */ /* 0x000fe400080006ff */
[----:B------:R-:W-:Y:S01]  /*1810*/  UIADD3.X UR27, UPT, UPT, URZ, UR23, URZ, UP1, !UPT ;  /* 0x00000017ff1b7290 */ /* 0x000fe20008ffe4ff */
[----:B-1----:R-:W-:Y:S01]  /*1820*/  SHF.L.U32 R2, R15, 0x1f, RZ ;  /* 0x0000001f0f027819 */ /* 0x002fe200000006ff */
[----:B------:R-:W-:Y:S02]  /*1830*/  UIADD3 UR32, UPT, UPT, UR32, 0xc400, URZ ;  /* 0x0000c40020207890 */ /* 0x000fe4000fffe0ff */
[----:B------:R-:W-:Y:S01]  /*1840*/  UIADD3.X UR21, UPT, UPT, URZ, UR23, URZ, UP0, !UPT ;  /* 0x00000017ff157290 */ /* 0x000fe200087fe4ff */
[----:B------:R1:W1:Y:S01]  /*1850*/  SYNCS.PHASECHK.TRANS64.TRYWAIT P0, [UR8+0x18], R2 ;  /* 0x00001802ff0075a7 */ /* 0x0002620008001108 */
[----:B------:R-:W-:Y:S01]  /*1860*/  ULEA UR8, UR17, UR4, 0xf ;  /* 0x0000000411087291 */ /* 0x000fe2000f8e78ff */
[----:B------:R-:W-:Y:S01]  /*1870*/  UMOV UR18, 0x0 ;  /* 0x0000000000127882 */ /* 0x000fe20000000000 */
[----:B------:R-:W-:-:S02]  /*1880*/  UMOV UR19, 0x10000000 ;  /* 0x1000000000137882 */ /* 0x000fc40000000000 */
[----:B------:R-:W-:Y:S01]  /*1890*/  UIADD3 UR8, UPT, UPT, UR8, 0x18400, URZ ;  /* 0x0001840008087890 */ /* 0x000fe2000fffe0ff */
[----:B------:R1:W-:Y:S01]  /*18a0*/  UTMALDG.3D [UR32], [UR26], desc[UR18] ;  /* 0x000012201a0075b4 */ /* 0x0003e20008011000 */
[----:B------:R-:W-:Y:S01]  /*18b0*/  UMOV UR12, UR36 ;  /* 0x00000024000c7c82 */ /* 0x000fe20008000000 */
[----:B------:R-:W-:Y:S01]  /*18c0*/  UMOV UR9, UR33 ;  /* 0x0000002100097c82 */ /* 0x000fe20008000000 */
[----:B------:R-:W-:Y:S01]  /*18d0*/  UMOV UR10, UR34 ;  /* 0x00000022000a7c82 */ /* 0x000fe20008000000 */
[----:B------:R-:W-:Y:S01]  /*18e0*/  UIADD3 UR16, UPT, UPT, UR16, 0x1, URZ ;  /* 0x0000000110107890 */ /* 0x000fe2000fffe0ff */
[----:B------:R-:W-:Y:S01]  /*18f0*/  UMOV UR24, UR5 ;  /* 0x0000000500187c82 */ /* 0x000fe20008000000 */
[----:B------:R-:W-:Y:S02]  /*1900*/  UMOV UR17, UR6 ;  /* 0x0000000600117c82 */ /* 0x000fe40008000000 */
[----:B------:R1:W-:Y:S01]  /*1910*/  UTMALDG.3D [UR8], [UR20], desc[UR18] ;  /* 0x00001208140075b4 */ /* 0x0003e20008011000 */
[----:B------:R-:W-:-:S09]  /*1920*/  UISETP.NE.AND UP0, UPT, UR16, UR5, UPT ;  /* 0x000000051000728c */ /* 0x000fd2000bf05270 */
[----:B------:R-:W-:Y:S05]  /*1930*/  BRA.U UP0, `(.L_x_25) ;  /* 0xfffffffd00607547 */ /* 0x000fea000b83ffff */
.L_x_20:
[----:B-1----:R-:W-:Y:S01]  /*1940*/  ULEA UR8, UR6, UR4, 0x3 ;  /* 0x0000000406087291 */ /* 0x002fe2000f8e18ff */
[----:B------:R-:W-:Y:S01]  /*1950*/  SHF.L.U32 R2, R15, 0x1f, RZ ;  /* 0x0000001f0f027819 */ /* 0x000fe200000006ff */
[----:B------:R-:W-:Y:S01]  /*1960*/  @!P1 SYNCS.ARRIVE.TRANS64.A1T0 RZ, [UR4+0x78], RZ ;  /* 0x000078ffffff99a7 */ /* 0x000fe20008100004 */
[----:B------:R-:W-:-:S06]  /*1970*/  UISETP.GT.AND UP0, UPT, UR15, UR14, UPT ;  /* 0x0000000e0f00728c */ /* 0x000fcc000bf04270 */
[----:B--2---:R1:W2:Y:S03]  /*1980*/  SYNCS.PHASECHK.TRANS64.TRYWAIT P0, [UR8+0x18], R2 ;  /* 0x00001802ff0075a7 */ /* 0x0042a60008001108 */
[----:B------:R-:W-:Y:S05]  /*1990*/  BRA.U !UP0, `(.L_x_26) ;  /* 0x0000000108ac7547 */ /* 0x000fea000b800000 */
[----:B------:R-:W-:Y:S01]  /*19a0*/  UIADD3 UR21, UPT, UPT, UR7, UR24, URZ ;  /* 0x0000001807157290 */ /* 0x000fe2000fffe0ff */
[----:B------:R-:W-:-:S11]  /*19b0*/  UMOV UR25, UR6 ;  /* 0x0000000600197c82 */ /* 0x000fd60008000000 */
.L_x_31:
[----:B-1----:R-:W-:Y:S01]  /*19c0*/  ULEA UR17, UR25, UR4, 0x3 ;  /* 0x0000000419117291 */ /* 0x002fe2000f8e18ff */
[----:B--2---:R-:W-:Y:S01]  /*19d0*/  @!P5 MOV R3, 0xc000 ;  /* 0x0000c0000003d802 */ /* 0x004fe20000000f00 */
[----:B--2---:R-:W-:Y:S10]  /*19e0*/  @P0 BRA `(.L_x_27) ;  /* 0x00000000000c0947 */ /* 0x004ff40003800000 */
[----:B------:R-:W-:-:S04]  /*19f0*/  SHF.L.U32 R5, R15, 0x1f, RZ ;  /* 0x0000001f0f057819 */ /* 0x000fc800000006ff */
[----:B------:R-:W2:Y:S02]  /*1a00*/  SYNCS.PHASECHK.TRANS64.TRYWAIT P0, [UR17+0x18], R5 ;  /* 0x00001805ff0075a7 */ /* 0x000ea40008001111 */
[----:B--2---:R-:W-:Y:S05]  /*1a10*/  @!P0 BRA `(.L_x_28) ;  /* 0x00000094006c8947 */ /* 0x004fea0003800000 */
.L_x_27:
[----:B------:R2:W-:Y:S01]  /*1a20*/  @!P5 SYNCS.ARRIVE.TRANS64 RZ, [UR17], R3 ;  /* 0x00000003ffffd9a7 */ /* 0x0005e20008000011 */
[----:B------:R-:W-:Y:S04]  /*1a30*/  BSSY.RECONVERGENT B0, `(.L_x_29) ;  /* 0x0000003000007945 */ /* 0x000fe80003800200 */
[----:B------:R-:W-:Y:S05]  /*1a40*/  @P4 BRA `(.L_x_30) ;  /* 0x0000000000044947 */ /* 0x000fea0003800000 */
[----:B------:R-:W-:Y:S05]  /*1a50*/  BPT.TRAP 0x1 ;  /* 0x000000040000795c */ /* 0x000fea0000300000 */
.L_x_30:
[----:B------:R-:W-:Y:S05]  /*1a60*/  BSYNC.RECONVERGENT B0 ;  /* 0x0000000000007941 */ /* 0x000fea0003800200 */
.L_x_29:
        /* <DEDUP_REMOVED lines=10> */
[----:B------:R-:W-:Y:S01]  /*1b10*/  UIADD3 UR16, UPT, UPT, UR16, 0xc400, URZ ;  /* 0x0000c40010107890 */ /* 0x000fe2000fffe0ff */
[----:B-1----:R-:W-:Y:S01]  /*1b20*/  SHF.L.U32 R2, R15, 0x1f, RZ ;  /* 0x0000001f0f027819 */ /* 0x002fe200000006ff */
[----:B------:R-:W-:Y:S02]  /*1b30*/  UIADD3.X UR31, UPT, UPT, URZ, UR23, URZ, UP1, !UPT ;  /* 0x00000017ff1f7290 */ /* 0x000fe40008ffe4ff */
[----:B------:R-:W-:Y:S01]  /*1b40*/  UIADD3.X UR29, UPT, UPT, URZ, UR23, URZ, UP0, !UPT ;  /* 0x00000017ff1d7290 */ /* 0x000fe200087fe4ff */
[----:B------:R1:W1:Y:S01]  /*1b50*/  SYNCS.PHASECHK.TRANS64.TRYWAIT P0, [UR8+0x18], R2 ;  /* 0x00001802ff0075a7 */ /* 0x0002620008001108 */
[----:B------:R-:W-:Y:S01]  /*1b60*/  ULEA UR8, UR25, UR4, 0xf ;  /* 0x0000000419087291 */ /* 0x000fe2000f8e78ff */
[----:B------:R-:W-:Y:S01]  /*1b70*/  UMOV UR26, 0x0 ;  /* 0x00000000001a7882 */ /* 0x000fe20000000000 */
[----:B------:R-:W-:-:S02]  /*1b80*/  UMOV UR27, 0x10000000 ;  /* 0x10000000001b7882 */ /* 0x000fc40000000000 */
[----:B------:R-:W-:Y:S01]  /*1b90*/  UIADD3 UR8, UPT, UPT, UR8, 0x18400, URZ ;  /* 0x0001840008087890 */ /* 0x000fe2000fffe0ff */
[----:B------:R-:W-:Y:S01]  /*1ba0*/  UMOV UR19, UR35 ;  /* 0x0000002300137c82 */ /* 0x000fe20008000000 */
[----:B------:R-:W-:Y:S01]  /*1bb0*/  UMOV UR20, UR36 ;  /* 0x0000002400147c82 */ /* 0x000fe20008000000 */
[----:B------:R-:W-:Y:S01]  /*1bc0*/  UMOV UR12, UR36 ;  /* 0x00000024000c7c82 */ /* 0x000fe20008000000 */
[----:B------:R-:W-:Y:S01]  /*1bd0*/  UMOV UR9, UR17 ;  /* 0x0000001100097c82 */ /* 0x000fe20008000000 */
[----:B------:R-:W-:Y:S01]  /*1be0*/  UMOV UR10, UR18 ;  /* 0x00000012000a7c82 */ /* 0x000fe20008000000 */
[----:B------:R1:W-:Y:S01]  /*1bf0*/  UTMALDG.3D [UR16], [UR30], desc[UR26] ;  /* 0x00001a101e0075b4 */ /* 0x0003e20008011000 */
[----:B------:R-:W-:Y:S01]  /*1c00*/  UIADD3 UR24, UPT, UPT, UR24, 0x1, URZ ;  /* 0x0000000118187890 */ /* 0x000fe2000fffe0ff */
[----:B------:R-:W-:-:S03]  /*1c10*/  UMOV UR25, UR6 ;  /* 0x0000000600197c82 */ /* 0x000fc60008000000 */
[----:B------:R-:W-:Y:S01]  /*1c20*/  UISETP.NE.AND UP0, UPT, UR24, UR21, UPT ;  /* 0x000000151800728c */ /* 0x000fe2000bf05270 */
[----:B------:R1:W-:Y:S08]  /*1c30*/  UTMALDG.3D [UR8], [UR28], desc[UR26] ;  /* 0x00001a081c0075b4 */ /* 0x0003f00008011000 */
[----:B------:R-:W-:Y:S05]  /*1c40*/  BRA.U UP0, `(.L_x_31) ;  /* 0xfffffffd005c7547 */ /* 0x000fea000b83ffff */
.L_x_26:
[C---:B-1----:R-:W-:Y:S01]  /*1c50*/  LEA R2, R14.reuse, UR4, 0x3 ;  /* 0x000000040e027c11 */ /* 0x042fe2000f8e18ff */
[----:B------:R-:W-:Y:S01]  /*1c60*/  NOP ;  /* 0x0000000000007918 */ /* 0x000fe20000000000 */
[----:B--2---:R-:W-:Y:S02]  /*1c70*/  SHF.L.U32 R3, R13, 0x1f, RZ ;  /* 0x0000001f0d037819 */ /* 0x004fe400000006ff */
[----:B------:R-:W-:Y:S02]  /*1c80*/  LEA R4, R14, UR4, 0x4 ;  /* 0x000000040e047c11 */ /* 0x000fe4000f8e20ff */
[----:B------:R-:W1:Y:S02]  /*1c90*/  SYNCS.PHASECHK.TRANS64.TRYWAIT P0, [R2+URZ+0x80], R3 ;  /* 0x00008003020075a7 */ /* 0x000e6400080011ff */
[----:B-1----:R-:W-:Y:S05]  /*1ca0*/  @!P0 BRA `(.L_x_32) ;  /* 0x0000009000e08947 */ /* 0x002fea0003800000 */
.L_x_128:
[----:B------:R-:W2:Y:S01]  /*1cb0*/  LDS.128 R4, [R4+0xf0] ;  /* 0x0000f00004047984 */ /* 0x000ea20000000c00 */
[----:B---3--:R-:W-:Y:S01]  /*1cc0*/  ISETP.GE.AND P0, PT, R72, 0x1, PT ;  /* 0x000000014800780c */ /* 0x008fe20003f06270 */
[----:B-1----:R-:W-:Y:S01]  /*1cd0*/  VIADD R2, R2, 0x90 ;  /* 0x0000009002027836 */ /* 0x002fe20000000000 */
[----:B------:R-:W-:Y:S01]  /*1ce0*/  @!PT LDS RZ, [RZ] ;  /* 0x00000000fffff984 */ /* 0x000fe20000000800 */
[----:B------:R-:W-:Y:S01]  /*1cf0*/  @!PT LDS RZ, [RZ] ;  /* 0x00000000fffff984 */ /* 0x000fe20000000800 */
[----:B------:R-:W-:Y:S01]  /*1d00*/  @!PT LDS RZ, [RZ] ;  /* 0x00000000fffff984 */ /* 0x000fe20000000800 */
[----:B------:R-:W-:Y:S01]  /*1d10*/  @!PT LDS RZ, [RZ] ;  /* 0x00000000fffff984 */ /* 0x000fe20000000800 */
[----:B------:R1:W-:Y:S06]  /*1d20*/  MEMBAR.ALL.CTA ;  /* 0x0000000000007992 */ /* 0x0003ec0000008000 */
[----:B-1----:R-:W1:Y:S01]  /*1d30*/  FENCE.VIEW.ASYNC.S ;  /* 0x00000000000073c6 */ /* 0x002e620000000000 */
[----:B------:R-:W-:-:S04]  /*1d40*/  PRMT R2, RZ, 0x654, R2 ;  /* 0x00000654ff027816 */ /* 0x000fc80000000002 */
[----:B-1----:R1:W-:Y:S01]  /*1d50*/  SYNCS.ARRIVE.TRANS64.RED.A1T0 RZ, [R2+URZ], RZ ;  /* 0x000000ff02ff79a7 */ /* 0x0023e200081004ff */
[----:B--2---:R-:W-:-:S13]  /*1d60*/  LOP3.LUT P2, RZ, R6, 0x1, RZ, 0xc0, !PT ;  /* 0x0000000106ff7812 */ /* 0x004fda000784c0ff */
[----:B------:R-:W-:Y:S01]  /*1d70*/  @P2 SHF.R.U32.HI R3, RZ, 0x10, R5 ;  /* 0x00000010ff032819 */ /* 0x000fe20000011605 */
[----:B------:R-:W-:Y:S01]  /*1d80*/  VOTEU.ANY UP0, P2 ;  /* 0x0000000000ff7886 */ /* 0x000fe20001000100 */
[----:B------:R-:W-:Y:S02]  /*1d90*/  @P2 MOV R11, R4 ;  /* 0x00000004000b2202 */ /* 0x000fe40000000f00 */
[----:B------:R-:W-:Y:S02]  /*1da0*/  @P2 R2UR.BROADCAST UR8, R3 ;  /* 0x00000000030822ca */ /* 0x000fe400008e0000 */
[----:B------:R-:W-:-:S11]  /*1db0*/  @P2 LOP3.LUT R8, R5, 0xffff, RZ, 0xc0, !PT ;  /* 0x0000ffff05082812 */ /* 0x000fd600078ec0ff */
[----:B------:R-:W-:Y:S01]  /*1dc0*/  @UP0 UMOV UR36, UR8 ;  /* 0x0000000800240c82 */ /* 0x000fe20008000000 */
[----:B-1----:R-:W-:Y:S05]  /*1dd0*/  @!P0 BRA `(.L_x_33) ;  /* 0x0000000000b88947 */ /* 0x002fea0003800000 */
[----:B------:R-:W4:Y:S01]  /*1de0*/  LDC.64 R4, c[0x0][0xb18] ;  /* 0x0002c600ff047b82 */ /* 0x000f220000000a00 */
[----:B------:R-:W-:-:S07]  /*1df0*/  ISETP.NE.AND P3, PT, R72, 0x1, PT ;  /* 0x000000014800780c */ /* 0x000fce0003f65270 */
[----:B------:R-:W1:Y:S08]  /*1e00*/  LDC.64 R6, c[0x0][0xb10] ;  /* 0x0002c400ff067b82 */ /* 0x000e700000000a00 */
[----:B------:R-:W2:Y:S08]  /*1e10*/  LDC R16, c[0x0][0xb20] ;  /* 0x0002c800ff107b82 */ /* 0x000eb00000000800 */
[----:B------:R-:W3:Y:S01]  /*1e20*/  LDC R18, c[0x0][0xb0c] ;  /* 0x0002c300ff127b82 */ /* 0x000ee20000000800 */
[----:B----4-:R-:W-:Y:S01]  /*1e30*/  IMAD.HI.U32 R17, R0, R5, RZ ;  /* 0x0000000500117227 */ /* 0x010fe200078e00ff */
[----:B------:R-:W-:-:S03]  /*1e40*/  ISETP.NE.AND P0, PT, R4, 0x1, PT ;  /* 0x000000010400780c */ /* 0x000fc60003f05270 */
[----:B------:R-:W-:-:S03]  /*1e50*/  IMAD.HI.U32 R5, R8, R5, RZ ;  /* 0x0000000508057227 */ /* 0x000fc600078e00ff */
[----:B------:R-:W4:Y:S01]  /*1e60*/  LDC.64 R2, c[0x0][0xb28] ;  /* 0x0002ca00ff027b82 */ /* 0x000f220000000a00 */
[----:B-1----:R-:W-:-:S04]  /*1e70*/  IMAD.HI.U32 R20, R9, R6, RZ ;  /* 0x0000000609147227 */ /* 0x002fc800078e00ff */
[----:B------:R-:W-:Y:S01]  /*1e80*/  IMAD.HI.U32 R22, R11, R6, RZ ;  /* 0x000000060b167227 */ /* 0x000fe200078e00ff */
[----:B------:R-:W-:Y:S02]  /*1e90*/  SHF.R.U32.HI R20, RZ, R7, R20 ;  /* 0x00000007ff147219 */ /* 0x000fe40000011614 */
[-C--:B--2---:R-:W-:Y:S02]  /*1ea0*/  SHF.R.U32.HI R17, RZ, R16.reuse, R17 ;  /* 0x00000010ff117219 */ /* 0x084fe40000011611 */
[----:B------:R-:W-:Y:S02]  /*1eb0*/  SHF.R.U32.HI R5, RZ, R16, R5 ;  /* 0x00000010ff057219 */ /* 0x000fe40000011605 */
[----:B------:R-:W-:Y:S02]  /*1ec0*/  SEL R17, R0, R17, !P0 ;  /* 0x0000001100117207 */ /* 0x000fe40004000000 */
[----:B------:R-:W-:Y:S02]  /*1ed0*/  SHF.R.U32.HI R22, RZ, R7, R22 ;  /* 0x00000007ff167219 */ /* 0x000fe40000011616 */
[----:B---3--:R-:W-:-:S02]  /*1ee0*/  ISETP.NE.AND P1, PT, R18, 0x1, PT ;  /* 0x000000011200780c */ /* 0x008fc40003f25270 */
[----:B------:R-:W-:Y:S02]  /*1ef0*/  SEL R5, R8, R5, !P0 ;  /* 0x0000000508057207 */ /* 0x000fe40004000000 */
[----:B------:R-:W-:Y:S02]  /*1f00*/  SEL R19, R9, R20, !P1 ;  /* 0x0000001409137207 */ /* 0x000fe40004800000 */
[----:B------:R-:W-:Y:S01]  /*1f10*/  SEL R7, R11, R22, !P1 ;  /* 0x000000160b077207 */ /* 0x000fe20004800000 */
[----:B----4-:R-:W-:-:S04]  /*1f20*/  IMAD.HI.U32 R20, R17, R2, RZ ;  /* 0x0000000211147227 */ /* 0x010fc800078e00ff */
[----:B------:R-:W-:Y:S01]  /*1f30*/  IMAD.HI.U32 R6, R19, R2, RZ ;  /* 0x0000000213067227 */ /* 0x000fe200078e00ff */
[----:B------:R-:W-:-:S04]  /*1f40*/  @P3 SHF.R.U32.HI R17, RZ, R3, R20 ;  /* 0x00000003ff113219 */ /* 0x000fc80000011614 */
[----:B------:R-:W-:Y:S01]  /*1f50*/  @P3 SHF.R.U32.HI R19, RZ, R3, R6 ;  /* 0x00000003ff133219 */ /* 0x000fe20000011606 */
[----:B------:R-:W-:-:S04]  /*1f60*/  IMAD R17, R72, R17, RZ ;  /* 0x0000001148117224 */ /* 0x000fc800078e02ff */
[----:B------:R-:W-:Y:S01]  /*1f70*/  IMAD R6, R72, R19, RZ ;  /* 0x0000001348067224 */ /* 0x000fe200078e02ff */
[C---:B------:R-:W-:Y:S02]  /*1f80*/  ISETP.GE.AND P0, PT, R5.reuse, R17, PT ;  /* 0x000000110500720c */ /* 0x040fe40003f06270 */
[----:B------:R-:W-:Y:S02]  /*1f90*/  IADD3 R17, PT, PT, -R5, RZ, RZ ;  /* 0x000000ff05117210 */ /* 0x000fe40007ffe1ff */
[----:B------:R-:W-:Y:S01]  /*1fa0*/  ISETP.GE.OR P0, PT, R7, R6, P0 ;  /* 0x000000060700720c */ /* 0x000fe20000706670 */
[----:B------:R-:W-:-:S04]  /*1fb0*/  IMAD.HI.U32 R6, R5, R2, RZ ;  /* 0x0000000205067227 */ /* 0x000fc800078e00ff */
[----:B------:R-:W-:Y:S01]  /*1fc0*/  IMAD R8, R4, R17, R8 ;  /* 0x0000001104087224 */ /* 0x000fe200078e0208 */
[----:B------:R-:W-:-:S04]  /*1fd0*/  SHF.R.U32.HI R6, RZ, R3, R6 ;  /* 0x00000003ff067219 */ /* 0x000fc80000011606 */
[----:B------:R-:W-:-:S03]  /*1fe0*/  SEL R6, R5, R6, !P3 ;  /* 0x0000000605067207 */ /* 0x000fc60005800000 */
[----:B------:R-:W-:-:S04]  /*1ff0*/  @!P0 IMAD.HI.U32 R16, R7, R2, RZ ;  /* 0x0000000207108227 */ /* 0x000fc800078e00ff */
[----:B------:R-:W-:Y:S01]  /*2000*/  IMAD.MOV R2, RZ, RZ, -R6 ;  /* 0x000000ffff027224 */ /* 0x000fe200078e0a06 */
[----:B------:R-:W-:-:S03]  /*2010*/  @!P0 SHF.R.U32.HI R16, RZ, R3, R16 ;  /* 0x00000003ff108219 */ /* 0x000fc60000011610 */
[----:B------:R-:W-:Y:S01]  /*2020*/  IMAD R2, R72, R2, R5 ;  /* 0x0000000248027224 */ /* 0x000fe200078e0205 */
        /* <DEDUP_REMOVED lines=9> */
.L_x_33:
[----:B------:R-:W1:Y:S02]  /*20c0*/  LDCU UR8, c[0x0][0xb30] ;  /* 0x00016600ff0877ac */ /* 0x000e640008000800 */
[----:B-1----:R-:W-:-:S09]  /*20d0*/  UISETP.NE.AND UP0, UPT, UR8, 0x1, UPT ;  /* 0x000000010800788c */ /* 0x002fd2000bf05270 */
[----:B------:R-:W-:Y:S05]  /*20e0*/  BRA.U UP0, `(.L_x_34) ;  /* 0x0000000100407547 */ /* 0x000fea000b800000 */
[----:B------:R-:W1:Y:S08]  /*20f0*/  LDC.64 R4, c[0x0][0xb10] ;  /* 0x0002c400ff047b82 */ /* 0x000e700000000a00 */
[----:B------:R-:W2:Y:S08]  /*2100*/  LDC.64 R2, c[0x0][0xb18] ;  /* 0x0002c600ff027b82 */ /* 0x000eb00000000a00 */
[----:B------:R-:W3:Y:S08]  /*2110*/  LDC R6, c[0x0][0xb20] ;  /* 0x0002c800ff067b82 */ /* 0x000ef00000000800 */
[----:B------:R-:W4:Y:S01]  /*2120*/  LDC R16, c[0x0][0xb0c] ;  /* 0x0002c300ff107b82 */ /* 0x000f220000000800 */
[----:B-1----:R-:W-:-:S05]  /*2130*/  IMAD.HI.U32 R4, R11, R4, RZ ;  /* 0x000000040b047227 */ /* 0x002fca00078e00ff */
[----:B------:R-:W-:Y:S01]  /*2140*/  SHF.R.U32.HI R4, RZ, R5, R4 ;  /* 0x00000005ff047219 */ /* 0x000fe20000011604 */
[----:B--2---:R-:W-:Y:S01]  /*2150*/  IMAD.HI.U32 R3, R8, R3, RZ ;  /* 0x0000000308037227 */ /* 0x004fe200078e00ff */
[----:B------:R-:W-:-:S04]  /*2160*/  ISETP.NE.AND P0, PT, R2, 0x1, PT ;  /* 0x000000010200780c */ /* 0x000fc80003f05270 */
[----:B---3--:R-:W-:-:S04]  /*2170*/  SHF.R.U32.HI R3, RZ, R6, R3 ;  /* 0x00000006ff037219 */ /* 0x008fc80000011603 */
[----:B------:R-:W-:Y:S02]  /*2180*/  SEL R3, R8, R3, !P0 ;  /* 0x0000000308037207 */ /* 0x000fe40004000000 */
[----:B----4-:R-:W-:-:S04]  /*2190*/  ISETP.NE.AND P1, PT, R16, 0x1, PT ;  /* 0x000000011000780c */ /* 0x010fc80003f25270 */
[----:B------:R-:W-:-:S05]  /*21a0*/  SEL R4, R11, R4, !P1 ;  /* 0x000000040b047207 */ /* 0x000fca0004800000 */
[----:B------:R-:W-:Y:S02]  /*21b0*/  IMAD.IADD R5, R3, 0x1, -R4 ;  /* 0x0000000103057824 */ /* 0x000fe400078e0a04 */
[----:B------:R-:W-:Y:S02]  /*21c0*/  IMAD.IADD R3, R4, 0x1, -R3 ;  /* 0x0000000104037824 */ /* 0x000fe400078e0a03 */
[----:B------:R-:W-:Y:S02]  /*21d0*/  IMAD R11, R5, R16, R11 ;  /* 0x00000010050b7224 */ /* 0x000fe400078e020b */
[----:B------:R-:W-:-:S07]  /*21e0*/  IMAD R8, R3, R2, R8 ;  /* 0x0000000203087224 */ /* 0x000fce00078e0208 */
.L_x_34:
[----:B------:R-:W-:Y:S01]  /*21f0*/  VIADD R14, R14, 0x1 ;  /* 0x000000010e0e7836 */ /* 0x000fe20000000000 */
[----:B------:R-:W-:Y:S01]  /*2200*/  PLOP3.LUT P1, PT, PT, PT, PT, 0x80, 0x8 ;  /* 0x000000000008781c */ /* 0x000fe20003f2f070 */
[----:B------:R-:W-:Y:S02]  /*2210*/  IMAD.IADD R21, R11, 0x1, R170 ;  /* 0x000000010b157824 */ /* 0x000fe400078e02aa */
[----:B------:R-:W-:Y:S01]  /*2220*/  IMAD.IADD R20, R8, 0x1, R147 ;  /* 0x0000000108147824 */ /* 0x000fe200078e0293 */
[----:B------:R-:W-:-:S04]  /*2230*/  ISETP.NE.AND P0, PT, R14, 0x2, PT ;  /* 0x000000020e00780c */ /* 0x000fc80003f05270 */
[----:B------:R-:W-:Y:S02]  /*2240*/  SEL R2, RZ, 0x1, P0 ;  /* 0x00000001ff027807 */ /* 0x000fe40000000000 */
[----:B------:R-:W-:Y:S02]  /*2250*/  SEL R14, R14, RZ, P0 ;  /* 0x000000ff0e0e7207 */ /* 0x000fe40000000000 */
[----:B------:R-:W-:Y:S01]  /*2260*/  LOP3.LUT R13, R13, R2, RZ, 0x3c, !PT ;  /* 0x000000020d0d7212 */ /* 0x000fe200078e3cff */
[----:B------:R-:W-:Y:S06]  /*2270*/  @P2 BRA `(.L_x_35) ;  /* 0xfffffff000982947 */ /* 0x000fec000383ffff */
[----:B------:R-:W-:Y:S01]  /*2280*/  UIADD3 UR4, UPT, UPT, UR4, 0x18, URZ ;  /* 0x0000001804047890 */ /* 0x000fe2000fffe0ff */
[----:B------:R-:W-:-:S03]  /*2290*/  SHF.L.U32 R3, R15, 0x1f, RZ ;  /* 0x0000001f0f037819 */ /* 0x000fc600000006ff */
[----:B------:R-:W-:-:S09]  /*22a0*/  ULEA UR5, UR6, UR4, 0x3 ;  /* 0x0000000406057291 */ /* 0x000fd2000f8e18ff */
[----:B------:R-:W1:Y:S02]  /*22b0*/  SYNCS.PHASECHK.TRANS64.TRYWAIT P0, [UR5], R3 ;  /* 0x00000003ff0075a7 */ /* 0x000e640008001105 */
[----:B-1----:R-:W-:Y:S05]  /*22c0*/  @!P0 BRA `(.L_x_36) ;  /* 0x0000008c006c8947 */ /* 0x002fea0003800000 */
.L_x_130:
[----:B------:R-:W-:-:S04]  /*22d0*/  UIADD3 UR6, UPT, UPT, UR6, 0x1, URZ ;  /* 0x0000000106067890 */ /* 0x000fc8000fffe0ff */
[----:B------:R-:W-:-:S04]  /*22e0*/  UISETP.NE.AND UP0, UPT, UR6, 0x3, UPT ;  /* 0x000000030600788c */ /* 0x000fc8000bf05270 */
[----:B------:R-:W-:Y:S02]  /*22f0*/  USEL UR7, URZ, 0x1, UP0 ;  /* 0x00000001ff077887 */ /* 0x000fe40008000000 */
[----:B------:R-:W-:-:S04]  /*2300*/  USEL UR6, UR6, URZ, UP0 ;  /* 0x000000ff06067287 */ /* 0x000fc80008000000 */
[----:B------:R-:W-:Y:S01]  /*2310*/  ULEA UR5, UR6, UR4, 0x3 ;  /* 0x0000000406057291 */ /* 0x000fe2000f8e18ff */
[----:B------:R-:W-:-:S04]  /*2320*/  LOP3.LUT R15, R15, UR7, RZ, 0x3c, !PT ;  /* 0x000000070f0f7c12 */ /* 0x000fc8000f8e3cff */
[----:B-1----:R-:W-:-:S04]  /*2330*/  SHF.L.U32 R3, R15, 0x1f, RZ ;  /* 0x0000001f0f037819 */ /* 0x002fc800000006ff */
[----:B------:R-:W1:Y:S02]  /*2340*/  SYNCS.PHASECHK.TRANS64.TRYWAIT P0, [UR5], R3 ;  /* 0x00000003ff0075a7 */ /* 0x000e640008001105 */
[----:B-1----:R-:W-:Y:S05]  /*2350*/  @!P0 BRA `(.L_x_37) ;  /* 0x0000008c00608947 */ /* 0x002fea0003800000 */
.L_x_132:
[----:B------:R-:W-:-:S04]  /*2360*/  UIADD3 UR6, UPT, UPT, UR6, 0x1, URZ ;  /* 0x0000000106067890 */ /* 0x000fc8000fffe0ff */
[----:B------:R-:W-:-:S04]  /*2370*/  UISETP.NE.AND UP0, UPT, UR6, 0x3, UPT ;  /* 0x000000030600788c */ /* 0x000fc8000bf05270 */
[----:B------:R-:W-:Y:S02]  /*2380*/  USEL UR5, URZ, 0x1, UP0 ;  /* 0x00000001ff057887 */ /* 0x000fe40008000000 */
[----:B------:R-:W-:-:S04]  /*2390*/  USEL UR6, UR6, URZ, UP0 ;  /* 0x000000ff06067287 */ /* 0x000fc80008000000 */
[----:B------:R-:W-:Y:S01]  /*23a0*/  ULEA UR6, UR6, UR4, 0x3 ;  /* 0x0000000406067291 */ /* 0x000fe2000f8e18ff */
[----:B-1----:R-:W-:-:S04]  /*23b0*/  LOP3.LUT R3, R15, UR5, RZ, 0x3c, !PT ;  /* 0x000000050f037c12 */ /* 0x002fc8000f8e3cff */
[----:B------:R-:W-:Y:S01]  /*23c0*/  SHF.L.U32 R3, R3, 0x1f, RZ ;  /* 0x0000001f03037819 */ /* 0x000fe200000006ff */
[----:B----4-:R-:W-:-:S07]  /*23d0*/  IMAD.U32 R0, RZ, RZ, UR6 ;  /* 0x00000006ff007e24 */ /* 0x010fce000f8e00ff */
.L_x_38:
[----:B-1----:R1:W2:Y:S02]  /*23e0*/  SYNCS.PHASECHK.TRANS64.TRYWAIT P0, [R0+URZ], R3 ;  /* 0x00000003000075a7 */ /* 0x0022a400080011ff */
[----:B--2---:R-:W-:Y:S05]  /*23f0*/  @!P0 NANOSLEEP.SYNCS 0x989680 ;  /* 0x009896800000895d */ /* 0x004fea0003900000 */
[----:B------:R-:W2:Y:S02]  /*2400*/  @!P0 SYNCS.PHASECHK.TRANS64 P0, [R0+URZ], R3 ;  /* 0x00000003000085a7 */ /* 0x000ea400080010ff */
[----:B--2---:R-:W-:Y:S05]  /*2410*/  @P0 EXIT ;  /* 0x000000000000094d */ /* 0x004fea0003800000 */
[----:B------:R-:W-:Y:S05]  /*2420*/  BRA `(.L_x_38) ;  /* 0xfffffffc00ec7947 */ /* 0x000fea000383ffff */
.L_x_17:
[----:B------:R-:W-:-:S04]  /*2430*/  UISETP.NE.AND UP1, UPT, UR37, URZ, UPT ;  /* 0x000000ff2500728c */ /* 0x000fc8000bf25270 */
[----:B------:R-:W-:-:S09]  /*2440*/  UISETP.NE.OR UP1, UPT, UR8, 0x1, UP1 ;  /* 0x000000010800788c */ /* 0x000fd20008f25670 */
[----:B------:R-:W-:Y:S05]  /*2450*/  BRA.U UP1, `(.L_x_39) ;  /* 0x0000000501487547 */ /* 0x000fea000b800000 */
[----:B------:R-:W-:Y:S01]  /*2460*/  ISETP.NE.AND P2, PT, R2, RZ, PT ;  /* 0x000000ff0200720c */ /* 0x000fe20003f45270 */
[----:B------:R-:W-:Y:S01]  /*2470*/  IMAD.MOV.U32 R12, RZ, RZ, 0x1 ;  /* 0x00000001ff0c7424 */ /* 0x000fe200078e00ff */
[----:B------:R-:W-:Y:S02]  /*2480*/  CS2R R10, SRZ ;  /* 0x00000000000a7805 */ /* 0x000fe4000001ff00 */
[----:B------:R-:W-:Y:S01]  /*2490*/  CS2R R8, SRZ ;  /* 0x0000000000087805 */ /* 0x000fe2000001ff00 */
[----:B------:R-:W-:Y:S01]  /*24a0*/  UMOV UR4, 0x400 ;  /* 0x0000040000047882 */ /* 0x000fe20000000000 */
[----:B------:R-:W-:Y:S01]  /*24b0*/  UMOV UR6, URZ ;  /* 0x000000ff00067c82 */ /* 0x000fe20008000000 */
[----:B------:R-:W-:-:S12]  /*24c0*/  ULEA UR37, UR37, UR4, 0x18 ;  /* 0x0000000425257291 */ /* 0x000fd8000f8ec0ff */
.L_x_43:
[----:B------:R-:W-:Y:S02]  /*24d0*/  LEA R0, R8, UR37, 0x3 ;  /* 0x0000002508007c11 */ /* 0x000fe4000f8e18ff */
[----:B------:R-:W-:-:S03]  /*24e0*/  SHF.L.U32 R5, R9, 0x1f, RZ ;  /* 0x0000001f09057819 */ /* 0x000fc600000006ff */
[----:B------:R-:W-:Y:S01]  /*24f0*/  VIADD R4, R0, 0xd0 ;  /* 0x000000d000047836 */ /* 0x000fe20000000000 */
[----:B------:R-:W1:Y:S02]  /*2500*/  SYNCS.PHASECHK.TRANS64.TRYWAIT P0, [R0+URZ+0xc0], R5 ;  /* 0x0000c005000075a7 */ /* 0x000e6400080011ff */
[----:B-1----:R-:W-:Y:S05]  /*2510*/  @!P0 BRA `(.L_x_40) ;  /* 0x0000008c00088947 */ /* 0x002fea0003800000 */
.L_x_133:
[----:B------:R-:W-:Y:S01]  /*2520*/  ULEA UR5, UR6, UR37, 0x3 ;  /* 0x0000002506057291 */ /* 0x000fe2000f8e18ff */
[----:B------:R-:W-:Y:S02]  /*2530*/  PRMT R4, RZ, 0x654, R4 ;  /* 0x00000654ff047816 */ /* 0x000fe40000000004 */
[----:B-1----:R-:W-:Y:S01]  /*2540*/  SHF.L.U32 R5, R12, 0x1f, RZ ;  /* 0x0000001f0c057819 */ /* 0x002fe200000006ff */
[----:B------:R-:W-:Y:S01]  /*2550*/  UIADD3 UR4, UPT, UPT, UR5, 0x80, URZ ;  /* 0x0000008005047890 */ /* 0x000fe2000fffe0ff */
[----:B------:R1:W-:Y:S05]  /*2560*/  SYNCS.ARRIVE.TRANS64.RED.A1T0 RZ, [R4+URZ], RZ ;  /* 0x000000ff04ff79a7 */ /* 0x0003ea00081004ff */
[----:B------:R-:W-:Y:S01]  /*2570*/  IMAD.U32 R7, RZ, RZ, UR4 ;  /* 0x00000004ff077e24 */ /* 0x000fe2000f8e00ff */
[----:B------:R-:W2:Y:S04]  /*2580*/  SYNCS.PHASECHK.TRANS64.TRYWAIT P0, [UR5+0x90], R5 ;  /* 0x00009005ff0075a7 */ /* 0x000ea80008001105 */
[----:B------:R-:W-:Y:S01]  /*2590*/  PRMT R6, R2, 0x654, R7 ;  /* 0x0000065402067816 */ /* 0x000fe20000000007 */
[----:B-1----:R-:W-:Y:S01]  /*25a0*/  @!P2 IMAD.MOV.U32 R4, RZ, RZ, 0x10 ;  /* 0x00000010ff04a424 */ /* 0x002fe200078e00ff */
[----:B--2---:R-:W-:Y:S06]  /*25b0*/  @!P0 BRA `(.L_x_41) ;  /* 0x0000008800f48947 */ /* 0x004fec0003800000 */
.L_x_135:
[----:B------:R-:W-:Y:S01]  /*25c0*/  ULEA UR4, UR6, UR37, 0x4 ;  /* 0x0000002506047291 */ /* 0x000fe2000f8e20ff */
[----:B------:R-:W-:Y:S01]  /*25d0*/  SEL R3, R6, R3, !P2 ;  /* 0x0000000306037207 */ /* 0x000fe20005000000 */
[----:B------:R-:W-:Y:S01]  /*25e0*/  UIADD3 UR5, UPT, UPT, UR5, 0x80, URZ ;  /* 0x0000008005057890 */ /* 0x000fe2000fffe0ff */
[----:B-1----:R-:W-:Y:S01]  /*25f0*/  LEA R0, R11, UR37, 0x3 ;  /* 0x000000250b007c11 */ /* 0x002fe2000f8e18ff */
[----:B------:R-:W-:Y:S01]  /*2600*/  UIADD3 UR4, UPT, UPT, UR4, 0xf0, URZ ;  /* 0x000000f004047890 */ /* 0x000fe2000fffe0ff */
[----:B------:R-:W-:Y:S01]  /*2610*/  SHF.L.U32 R5, R10, 0x1f, RZ ;  /* 0x0000001f0a057819 */ /* 0x000fe200000006ff */
[----:B------:R1:W-:Y:S01]  /*2620*/  @!P2 SYNCS.ARRIVE.TRANS64.RED RZ, [R3+URZ], R4 ;  /* 0x0000000403ffa9a7 */ /* 0x0003e200080004ff */
[----:B------:R-:W-:Y:S01]  /*2630*/  UIADD3 UR6, UPT, UPT, UR6, 0x1, URZ ;  /* 0x0000000106067890 */ /* 0x000fe2000fffe0ff */
[----:B------:R-:W-:-:S03]  /*2640*/  VIADD R8, R8, 0x1 ;  /* 0x0000000108087836 */ /* 0x000fc60000000000 */
[----:B------:R-:W-:Y:S02]  /*2650*/  UISETP.NE.AND UP0, UPT, UR6, 0x2, UPT ;  /* 0x000000020600788c */ /* 0x000fe4000bf05270 */
[----:B------:R-:W-:Y:S06]  /*2660*/  UGETNEXTWORKID.BROADCAST [UR4], [UR5] ;  /* 0x00000000040073ca */ /* 0x000fec0008000100 */
[----:B------:R-:W-:Y:S01]  /*2670*/  USEL UR4, URZ, 0x1, UP0 ;  /* 0x00000001ff047887 */ /* 0x000fe20008000000 */
[----:B------:R-:W-:Y:S01]  /*2680*/  ISETP.NE.AND P0, PT, R8, 0x2, PT ;  /* 0x000000020800780c */ /* 0x000fe20003f05270 */
[----:B------:R-:W-:Y:S01]  /*2690*/  USEL UR6, UR6, URZ, UP0 ;  /* 0x000000ff06067287 */ /* 0x000fe20008000000 */
[----:B------:R-:W2:Y:S03]  /*26a0*/  SYNCS.PHASECHK.TRANS64.TRYWAIT P1, [R0+URZ+0x80], R5 ;  /* 0x00008005000075a7 */ /* 0x000ea600080211ff */
[----:B------:R-:W-:Y:S01]  /*26b0*/  LOP3.LUT R12, R12, UR4, RZ, 0x3c, !PT ;  /* 0x000000040c0c7c12 */ /* 0x000fe2000f8e3cff */
[----:B-12---:R-:W-:Y:S07]  /*26c0*/  @!P1 BRA `(.L_x_42) ;  /* 0x0000008800c89947 */ /* 0x006fee0003800000 */
.L_x_136:
[C---:B------:R-:W-:Y:S01]  /*26d0*/  LEA R4, R11.reuse, UR37, 0x4 ;  /* 0x000000250b047c11 */ /* 0x040fe2000f8e20ff */
[----:B-1----:R-:W-:Y:S01]  /*26e0*/  VIADD R0, R0, 0x90 ;  /* 0x0000009000007836 */ /* 0x002fe20000000000 */
[----:B------:R-:W-:Y:S01]  /*26f0*/  SEL R8, R8, RZ, P0 ;  /* 0x000000ff08087207 */ /* 0x000fe20000000000 */
[----:B------:R-:W-:-:S03]  /*2700*/  VIADD R11, R11, 0x1 ;  /* 0x000000010b0b7836 */ /* 0x000fc60000000000 */
[----:B------:R-:W1:Y:S01]  /*2710*/  LDS.128 R4, [R4+0xf0] ;  /* 0x0000f00004047984 */ /* 0x000e620000000c00 */
[----:B------:R-:W-:Y:S02]  /*2720*/  PRMT R0, RZ, 0x654, R0 ;  /* 0x00000654ff007816 */ /* 0x000fe40000000000 */
[C---:B------:R-:W-:Y:S01]  /*2730*/  ISETP.NE.AND P1, PT, R11.reuse, 0x2, PT ;  /* 0x000000020b00780c */ /* 0x040fe20003f25270 */
[----:B------:R-:W-:Y:S01]  /*2740*/  @!PT LDS RZ, [RZ] ;  /* 0x00000000fffff984 */ /* 0x000fe20000000800 */
[----:B------:R-:W-:Y:S01]  /*2750*/  @!PT LDS RZ, [RZ] ;  /* 0x00000000fffff984 */ /* 0x000fe20000000800 */
[----:B------:R-:W-:Y:S01]  /*2760*/  @!PT LDS RZ, [RZ] ;  /* 0x00000000fffff984 */ /* 0x000fe20000000800 */
[----:B------:R-:W-:Y:S01]  /*2770*/  @!PT LDS RZ, [RZ] ;  /* 0x00000000fffff984 */ /* 0x000fe20000000800 */
[----:B------:R2:W-:Y:S06]  /*2780*/  MEMBAR.ALL.CTA ;  /* 0x0000000000007992 */ /* 0x0005ec0000008000 */
[----:B--2---:R-:W2:Y:S01]  /*2790*/  FENCE.VIEW.ASYNC.S ;  /* 0x00000000000073c6 */ /* 0x004ea20000000000 */
[----:B------:R-:W-:Y:S01]  /*27a0*/  SEL R11, R11, RZ, P1 ;  /* 0x000000ff0b0b7207 */ /* 0x000fe20000800000 */
[----:B--2---:R2:W-:Y:S01]  /*27b0*/  SYNCS.ARRIVE.TRANS64.RED.A1T0 RZ, [R0+URZ], RZ ;  /* 0x000000ff00ff79a7 */ /* 0x0045e200081004ff */
[----:B-1----:R-:W-:-:S02]  /*27c0*/  LOP3.LUT P3, RZ, R6, 0x1, RZ, 0xc0, !PT ;  /* 0x0000000106ff7812 */ /* 0x002fc4000786c0ff */
[----:B------:R-:W-:-:S04]  /*27d0*/  SEL R5, RZ, 0x1, P1 ;  /* 0x00000001ff057807 */ /* 0x000fc80000800000 */
[----:B------:R-:W-:Y:S02]  /*27e0*/  LOP3.LUT R10, R10, R5, RZ, 0x3c, !PT ;  /* 0x000000050a0a7212 */ /* 0x000fe400078e3cff */
[----:B--2---:R-:W-:-:S04]  /*27f0*/  SEL R0, RZ, 0x1, P0 ;  /* 0x00000001ff007807 */ /* 0x004fc80000000000 */
[----:B------:R-:W-:Y:S01]  /*2800*/  LOP3.LUT R9, R9, R0, RZ, 0x3c, !PT ;  /* 0x0000000009097212 */ /* 0x000fe200078e3cff */
[----:B------:R-:W-:Y:S06]  /*2810*/  @P3 BRA `(.L_x_43) ;  /* 0xfffffffc002c3947 */ /* 0x000fec000383ffff */
[----:B------:R-:W-:Y:S01]  /*2820*/  ULEA UR5, UR6, UR37, 0x3 ;  /* 0x0000002506057291 */ /* 0x000fe2000f8e18ff */
[----:B------:R-:W-:-:S08]  /*2830*/  SHF.L.U32 R3, R12, 0x1f, RZ ;  /* 0x0000001f0c037819 */ /* 0x000fd000000006ff */
[----:B------:R-:W1:Y:S02]  /*2840*/  SYNCS.PHASECHK.TRANS64 P0, [UR5+0x90], R3 ;  /* 0x00009003ff0075a7 */ /* 0x000e640008001005 */
[----:B-1----:R-:W-:Y:S05]  /*2850*/  @P0 BRA `(.L_x_44) ;  /* 0x0000000000080947 */ /* 0x002fea0003800000 */
[----:B------:R-:W1:Y:S02]  /*2860*/  SYNCS.PHASECHK.TRANS64.TRYWAIT P0, [UR5+0x90], R3 ;  /* 0x00009003ff0075a7 */ /* 0x000e640008001105 */
[----:B-1----:R-:W-:Y:S05]  /*2870*/  @!P0 BRA `(.L_x_45) ;  /* 0x0000008800708947 */ /* 0x002fea0003800000 */
.L_x_44:
[----:B------:R-:W-:-:S04]  /*2880*/  UIADD3 UR4, UPT, UPT, UR6, 0x1, URZ ;  /* 0x0000000106047890 */ /* 0x000fc8000fffe0ff */
[----:B------:R-:W-:-:S04]  /*2890*/  UISETP.NE.AND UP0, UPT, UR4, 0x2, UPT ;  /* 0x000000020400788c */ /* 0x000fc8000bf05270 */
[----:B------:R-:W-:Y:S02]  /*28a0*/  USEL UR7, URZ, 0x1, UP0 ;  /* 0x00000001ff077887 */ /* 0x000fe40008000000 */
[----:B------:R-:W-:-:S04]  /*28b0*/  USEL UR4, UR4, URZ, UP0 ;  /* 0x000000ff04047287 */ /* 0x000fc80008000000 */
[----:B------:R-:W-:Y:S01]  /*28c0*/  ULEA UR4, UR4, UR37, 0x3 ;  /* 0x0000002504047291 */ /* 0x000fe2000f8e18ff */
[----:B-1----:R-:W-:-:S04]  /*28d0*/  LOP3.LUT R3, R12, UR7, RZ, 0x3c, !PT ;  /* 0x000000070c037c12 */ /* 0x002fc8000f8e3cff */
[----:B------:R-:W-:-:S04]  /*28e0*/  SHF.L.U32 R0, R3, 0x1f, RZ ;  /* 0x0000001f03007819 */ /* 0x000fc800000006ff */
[----:B------:R-:W1:Y:S02]  /*28f0*/  SYNCS.PHASECHK.TRANS64 P0, [UR4+0x90], R0 ;  /* 0x00009000ff0075a7 */ /* 0x000e640008001004 */
[----:B-1----:R-:W-:Y:S05]  /*2900*/  @P0 EXIT ;  /* 0x000000000000094d */ /* 0x002fea0003800000 */
[----:B------:R-:W-:Y:S02]  /*2910*/  SHF.L.U32 R3, R3, 0x1f, RZ ;  /* 0x0000001f03037819 */ /* 0x000fe400000006ff */
[----:B------:R-:W-:-:S07]  /*2920*/  MOV R0, UR4 ;  /* 0x0000000400007c02 */ /* 0x000fce0008000f00 */
.L_x_46:
[----:B-1----:R1:W2:Y:S02]  /*2930*/  SYNCS.PHASECHK.TRANS64.TRYWAIT P0, [R0+URZ+0x90], R3 ;  /* 0x00009003000075a7 */ /* 0x0022a400080011ff */
[----:B--2---:R-:W-:Y:S05]  /*2940*/  @!P0 NANOSLEEP.SYNCS 0x989680 ;  /* 0x009896800000895d */ /* 0x004fea0003900000 */
[----:B------:R-:W2:Y:S02]  /*2950*/  @!P0 SYNCS.PHASECHK.TRANS64 P0, [R0+URZ+0x90], R3 ;  /* 0x00009003000085a7 */ /* 0x000ea400080010ff */
[----:B--2---:R-:W-:Y:S05]  /*2960*/  @P0 EXIT ;  /* 0x000000000000094d */ /* 0x004fea0003800000 */
[----:B------:R-:W-:Y:S05]  /*2970*/  BRA `(.L_x_46) ;  /* 0xfffffffc00ec7947 */ /* 0x000fea000383ffff */
.L_x_39:
[----:B------:R-:W-:-:S09]  /*2980*/  UISETP.NE.AND UP1, UPT, UR8, URZ, UPT ;  /* 0x000000ff0800728c */ /* 0x000fd2000bf25270 */
[----:B------:R-:W-:Y:S05]  /*2990*/  BRA.U UP1, `(.L_x_47) ;  /* 0x0000000d016c7547 */ /* 0x000fea000b800000 */
[----:B------:R-:W-:Y:S01]  /*29a0*/  UMOV UR4, 0x40 ;  /* 0x0000004000047882 */ /* 0x000fe20000000000 */
[----:B------:R-:W-:Y:S01]  /*29b0*/  NOP ;  /* 0x0000000000007918 */ /* 0x000fe20000000000 */
[----:B------:R-:W-:Y:S01]  /*29c0*/  ULEA UR4, UR37, UR4, 0x18 ;  /* 0x0000000425047291 */ /* 0x000fe2000f8ec0ff */
[----:B------:R-:W-:Y:S02]  /*29d0*/  UMOV UR5, 0x400 ;  /* 0x0000040000057882 */ /* 0x000fe40000000000 */
[----:B------:R-:W-:-:S06]  /*29e0*/  ULEA UR37, UR37, UR5, 0x18 ;  /* 0x0000000525257291 */ /* 0x000fcc000f8ec0ff */
[----:B------:R-:W1:Y:S02]  /*29f0*/  LDS.U8 R0, [UR4+0x1c] ;  /* 0x00001c04ff007984 */ /* 0x000e640008000000 */
[----:B-1----:R-:W-:-:S13]  /*2a00*/  ISETP.NE.AND P0, PT, R0, RZ, PT ;  /* 0x000000ff0000720c */ /* 0x002fda0003f05270 */
[----:B------:R-:W-:Y:S05]  /*2a10*/  @P0 BRA `(.L_x_48) ;  /* 0x0000000000580947 */ /* 0x000fea0003800000 */
[----:B------:R-:W-:-:S13]  /*2a20*/  ELECT P0, URZ, PT ;  /* 0x0000000000ff782f */ /* 0x000fda0003800000 */
[----:B------:R-:W-:Y:S05]  /*2a30*/  @!P0 BRA `(.L_x_49) ;  /* 0x0000000000608947 */ /* 0x000fea0003800000 */
[----:B------:R-:W-:Y:S01]  /*2a40*/  UMOV UR5, 0x10 ;  /* 0x0000001000057882 */ /* 0x000fe20000000000 */
[----:B------:R-:W-:Y:S01]  /*2a50*/  HFMA2 R0, -RZ, RZ, 0, 5.9604644775390625e-08 ;  /* 0x00000001ff007431 */ /* 0x000fe200000001ff */
[----:B------:R-:W-:-:S03]  /*2a60*/  MOV R2, 0xffff ;  /* 0x0000ffff00027802 */ /* 0x000fc60000000f00 */
[----:B------:R-:W-:Y:S04]  /*2a70*/  DEPBAR.LE SB1, 0x36 ;  /* 0x00009d800000791a */ /* 0x000fe80000000000 */
[----:B------:R-:W1:Y:S02]  /*2a80*/  UTCATOMSWS.FIND_AND_SET.ALIGN UP0, UR5, UR5 ;  /* 0x00000005000575e3 */ /* 0x000e640008000800 */
[----:B-1----:R-:W-:Y:S01]  /*2a90*/  MOV R3, UR5 ;  /* 0x0000000500037c02 */ /* 0x002fe20008000f00 */
[----:B------:R-:W-:Y:S06]  /*2aa0*/  BRA.U UP0, `(.L_x_50) ;  /* 0x0000000100187547 */ /* 0x000fec000b800000 */
.L_x_51:
[----:B------:R-:W-:Y:S05]  /*2ab0*/  NANOSLEEP 0x64 ;  /* 0x000000640000795d */ /* 0x000fea0003800000 */
[----:B------:R-:W-:-:S05]  /*2ac0*/  UMOV UR5, 0x10 ;  /* 0x0000001000057882 */ /* 0x000fca0000000000 */
[----:B------:R-:W-:Y:S04]  /*2ad0*/  DEPBAR.LE SB1, 0x36 ;  /* 0x00009d800000791a */ /* 0x000fe80000000000 */
[----:B------:R-:W1:Y:S02]  /*2ae0*/  UTCATOMSWS.FIND_AND_SET.ALIGN UP0, UR5, UR5 ;  /* 0x00000005000575e3 */ /* 0x000e640008000800 */
[----:B-1----:R-:W-:Y:S01]  /*2af0*/  MOV R3, UR5 ;  /* 0x0000000500037c02 */ /* 0x002fe20008000f00 */
[----:B------:R-:W-:Y:S05]  /*2b00*/  BRA.U !UP0, `(.L_x_51) ;  /* 0xfffffffd08e87547 */ /* 0x000fea000b83ffff */
.L_x_50:
[-C--:B------:R-:W-:Y:S02]  /*2b10*/  SHF.L.U32 R2, R2, R3.reuse, RZ ;  /* 0x0000000302027219 */ /* 0x080fe400000006ff */
[----:B------:R-:W-:Y:S01]  /*2b20*/  SHF.L.U32 R0, R0, R3, RZ ;  /* 0x0000000300007219 */ /* 0x000fe200000006ff */
[----:B------:R-:W-:Y:S02]  /*2b30*/  IMAD.SHL.U32 R3, R3, 0x20, RZ ;  /* 0x0000002003037824 */ /* 0x000fe400078e00ff */
[----:B------:R1:W-:Y:S04]  /*2b40*/  ATOMS.OR RZ, [UR4+0x14], R2 ;  /* 0x00001402ffff798c */ /* 0x0003e8000b000004 */
[----:B------:R1:W-:Y:S04]  /*2b50*/  ATOMS.OR RZ, [UR4+0x18], R0 ;  /* 0x00001800ffff798c */ /* 0x0003e8000b000004 */
[----:B------:R1:W-:Y:S01]  /*2b60*/  STS [UR37+0x110], R3 ;  /* 0x00011003ff007988 */ /* 0x0003e20008000825 */
[----:B------:R-:W-:Y:S05]  /*2b70*/  BRA `(.L_x_49) ;  /* 0x0000000000107947 */ /* 0x000fea0003800000 */
.L_x_48:
[----:B------:R-:W-:Y:S02]  /*2b80*/  MOV R0, 0xffffffff ;  /* 0xffffffff00007802 */ /* 0x000fe40000000f00 */
[----:B------:R-:W-:-:S03]  /*2b90*/  MOV R2, 0x2bc0 ;  /* 0x00002bc000027802 */ /* 0x000fc60000000f00 */
[----:B------:R1:W-:Y:S04]  /*2ba0*/  STS [UR37+0x110], R0 ;  /* 0x00011000ff007988 */ /* 0x0003e80008000825 */
[----:B-1-3-5:R-:W-:Y:S05]  /*2bb0*/  CALL.REL.NOINC `($__internal_1_$__cuda_sm10x_tcgen05_guardrail_trap_phase_invalid_during_alloc) ;  /* 0x0000008c00847944 */ /* 0x02afea0003c00000 */
.L_x_49:
[----:B------:R-:W-:Y:S05]  /*2bc0*/  WARPSYNC.ALL ;  /* 0x0000000000007948 */ /* 0x000fea0003800000 */
[----:B------:R-:W2:Y:S01]  /*2bd0*/  S2UR UR5, SR_CgaCtaId ;  /* 0x00000000000579c3 */ /* 0x000ea20000008800 */
[----:B------:R-:W-:Y:S01]  /*2be0*/  UMOV UR4, 0x400 ;  /* 0x0000040000047882 */ /* 0x000fe20000000000 */
[----:B------:R-:W-:-:S06]  /*2bf0*/  NOP ;  /* 0x0000000000007918 */ /* 0x000fcc0000000000 */
[----:B------:R-:W-:Y:S06]  /*2c00*/  BAR.ARV 0x6, 0xa0 ;  /* 0x0182800000007b1d */ /* 0x000fec0000002000 */
[----:B------:R-:W4:Y:S01]  /*2c10*/  LDCU UR7, c[0x0][0x38c] ;  /* 0x00007180ff0777ac */ /* 0x000f220008000800 */
[----:B------:R-:W-:Y:S01]  /*2c20*/  IMAD.MOV.U32 R11, RZ, RZ, 0x1 ;  /* 0x00000001ff0b7424 */ /* 0x000fe200078e00ff */
[----:B------:R-:W-:Y:S01]  /*2c30*/  CS2R R8, SRZ ;  /* 0x0000000000087805 */ /* 0x000fe2000001ff00 */
[----:B------:R-:W-:Y:S01]  /*2c40*/  IMAD.MOV.U32 R10, RZ, RZ, RZ ;  /* 0x000000ffff0a7224 */ /* 0x000fe200078e00ff */
[----:B------:R-:W3:Y:S01]  /*2c50*/  LDCU UR6, c[0x0][0x38c] ;  /* 0x00007180ff0677ac */ /* 0x000ee20008000800 */
[----:B------:R-:W-:Y:S01]  /*2c60*/  UMOV UR15, URZ ;  /* 0x000000ff000f7c82 */ /* 0x000fe20008000000 */
[----:B------:R-:W-:Y:S01]  /*2c70*/  UMOV UR14, URZ ;  /* 0x000000ff000e7c82 */ /* 0x000fe20008000000 */
[----:B--2---:R-:W-:Y:S01]  /*2c80*/  ULEA UR5, UR5, UR4, 0x18 ;  /* 0x0000000405057291 */ /* 0x004fe2000f8ec0ff */
[----:B------:R-:W-:Y:S01]  /*2c90*/  UMOV UR24, 0x0 ;  /* 0x0000000000187882 */ /* 0x000fe20000000000 */
[----:B------:R-:W-:-:S02]  /*2ca0*/  UMOV UR25, 0x8400010 ;  /* 0x0840001000197882 */ /* 0x000fc40000000000 */
[----:B------:R-:W-:Y:S02]  /*2cb0*/  UIADD3 UR10, UPT, UPT, UR5, 0xc400, URZ ;  /* 0x0000c400050a7890 */ /* 0x000fe4000fffe0ff */
[----:B------:R-:W-:Y:S02]  /*2cc0*/  UIADD3 UR11, UPT, UPT, UR5, 0x18400, URZ ;  /* 0x00018400050b7890 */ /* 0x000fe4000fffe0ff */
[----:B----4-:R-:W-:Y:S01]  /*2cd0*/  UIADD3 UR7, UPT, UPT, UR7, 0x7f, URZ ;  /* 0x0000007f07077890 */ /* 0x010fe2000fffe0ff */
[----:B-1----:R-:W1:Y:S01]  /*2ce0*/  LDS R0, [UR5+0x110] ;  /* 0x00011005ff007984 */ /* 0x002e620008000800 */
[----:B------:R-:W-:Y:S02]  /*2cf0*/  USHF.R.U32.HI UR10, URZ, 0x4, UR10 ;  /* 0x00000004ff0a7899 */ /* 0x000fe4000801160a */
[----:B------:R-:W-:Y:S02]  /*2d00*/  USHF.R.S32.HI UR4, URZ, 0x1f, UR7 ;  /* 0x0000001fff047899 */ /* 0x000fe40008011407 */
[----:B------:R-:W-:-:S02]  /*2d10*/  USHF.R.U32.HI UR11, URZ, 0x4, UR11 ;  /* 0x00000004ff0b7899 */ /* 0x000fc4000801160b */
[----:B------:R-:W-:Y:S02]  /*2d20*/  ULEA.HI UR4, UR4, UR7, URZ, 0x7 ;  /* 0x0000000704047291 */ /* 0x000fe4000f8f38ff */
[----:B------:R-:W-:Y:S02]  /*2d30*/  ULOP3.LUT UR10, UR10, 0x3fff, URZ, 0xc0, !UPT ;  /* 0x00003fff0a0a7892 */ /* 0x000fe4000f8ec0ff */
[----:B------:R-:W-:Y:S02]  /*2d40*/  USHF.R.S32.HI UR4, URZ, 0x7, UR4 ;  /* 0x00000007ff047899 */ /* 0x000fe40008011404 */
[----:B------:R-:W-:Y:S02]  /*2d50*/  ULOP3.LUT UR11, UR11, 0x3fff, URZ, 0xc0, !UPT ;  /* 0x00003fff0b0b7892 */ /* 0x000fe4000f8ec0ff */
[----:B------:R-:W-:Y:S01]  /*2d60*/  UISETP.LT.AND UP0, UPT, UR4, 0x1, UPT ;  /* 0x000000010400788c */ /* 0x000fe2000bf01270 */
[----:B------:R-:W-:Y:S01]  /*2d70*/  UMOV UR22, 0x0 ;  /* 0x0000000000167882 */ /* 0x000fe20000000000 */
[----:B------:R-:W-:-:S02]  /*2d80*/  UMOV UR23, 0x8400010 ;  /* 0x0840001000177882 */ /* 0x000fc40000000000 */
[----:B------:R-:W-:Y:S02]  /*2d90*/  USEL UR9, UR4, 0x1, !UP0 ;  /* 0x0000000104097887 */ /* 0x000fe4000c000000 */
[----:B------:R-:W-:Y:S02]  /*2da0*/  ULOP3.LUT UR10, UR10, 0x10000, URZ, 0xfc, !UPT ;  /* 0x000100000a0a7892 */ /* 0x000fe4000f8efcff */
[----:B------:R-:W-:Y:S02]  /*2db0*/  ULOP3.LUT UR11, UR11, 0x10000, URZ, 0xfc, !UPT ;  /* 0x000100000b0b7892 */ /* 0x000fe4000f8efcff */
[----:B------:R-:W-:Y:S02]  /*2dc0*/  UIADD3 UR9, UPT, UPT, -UR9, URZ, URZ ;  /* 0x000000ff09097290 */ /* 0x000fe4000fffe1ff */
[----:B---3--:R-:W-:Y:S01]  /*2dd0*/  UISETP.GE.AND UP3, UPT, UR6, 0x1, UPT ;  /* 0x000000010600788c */ /* 0x008fe2000bf66270 */
[----:B------:R-:W-:Y:S01]  /*2de0*/  UMOV UR20, 0x0 ;  /* 0x0000000000147882 */ /* 0x000fe20000000000 */
[----:B------:R-:W-:Y:S01]  /*2df0*/  UMOV UR21, 0x8400010 ;  /* 0x0840001000157882 */ /* 0x000fe20000000000 */
[----:B------:R-:W-:Y:S01]  /*2e00*/  UMOV UR18, 0x0 ;  /* 0x0000000000127882 */ /* 0x000fe20000000000 */
[----:B------:R-:W-:Y:S01]  /*2e10*/  UMOV UR19, 0x8400010 ;  /* 0x0840001000137882 */ /* 0x000fe20000000000 */
[----:B-1----:R-:W-:-:S15]  /*2e20*/  R2UR UR16, R0 ;  /* 0x00000000001072ca */ /* 0x002fde00000e0000 */
.L_x_58:
[----:B------:R-:W-:Y:S02]  /*2e30*/  LEA R0, R10, UR5, 0x3 ;  /* 0x000000050a007c11 */ /* 0x000fe4000f8e18ff */
[----:B------:R-:W-:Y:S02]  /*2e40*/  SHF.L.U32 R5, R9, 0x1f, RZ ;  /* 0x0000001f09057819 */ /* 0x000fe400000006ff */
[----:B------:R-:W-:Y:S01]  /*2e50*/  PLOP3.LUT P0, PT, PT, PT, UP3, 0x80, 0x8 ;  /* 0x000000000008781c */ /* 0x000fe20003f0f038 */
[----:B------:R-:W-:Y:S01]  /*2e60*/  VIADD R3, R0, 0x90 ;  /* 0x0000009000037836 */ /* 0x000fe20000000000 */
[----:B-1----:R-:W1:Y:S02]  /*2e70*/  SYNCS.PHASECHK.TRANS64.TRYWAIT P1, [R0+URZ+0x80], R5 ;  /* 0x00008005000075a7 */ /* 0x002e6400080211ff */
[----:B-1-3--:R-:W-:Y:S09]  /*2e80*/  @!P1 BRA `(.L_x_52) ;  /* 0x0000008400049947 */ /* 0x00aff20003800000 */
.L_x_138:
[----:B------:R-:W-:Y:S01]  /*2e90*/  LEA R4, R10, UR5, 0x4 ;  /* 0x000000050a047c11 */ /* 0x000fe2000f8e20ff */
[----:B------:R-:W-:Y:S01]  /*2ea0*/  @UP3 ULEA UR6, UR14, UR5, 0x3 ;  /* 0x000000050e063291 */ /* 0x000fe2000f8e18ff */
[----:B------:R-:W-:Y:S01]  /*2eb0*/  PLOP3.LUT P2, PT, PT, PT, PT, 0x80, 0x8 ;  /* 0x000000000008781c */ /* 0x000fe20003f4f070 */
[----:B------:R-:W-:Y:S01]  /*2ec0*/  ULEA UR7, UR15, UR5, 0x3 ;  /* 0x000000050f077291 */ /* 0x000fe2000f8e18ff */
[----:B------:R-:W-:Y:S01]  /*2ed0*/  PRMT R3, RZ, 0x654, R3 ;  /* 0x00000654ff037816 */ /* 0x000fe20000000003 */
[----:B------:R-:W-:Y:S01]  /*2ee0*/  ULEA UR8, UR15, UR16, 0x8 ;  /* 0x000000100f087291 */ /* 0x000fe2000f8e40ff */
[----:B-1----:R-:W1:Y:S01]  /*2ef0*/  LDS.128 R4, [R4+0xf0] ;  /* 0x0000f00004047984 */ /* 0x002e620000000c00 */
[----:B------:R-:W-:Y:S02]  /*2f00*/  @P0 SHF.L.U32 R2, R8, 0x1f, RZ ;  /* 0x0000001f08020819 */ /* 0x000fe400000006ff */
[----:B------:R-:W-:Y:S01]  /*2f10*/  SHF.L.U32 R0, R11, 0x1f, RZ ;  /* 0x0000001f0b007819 */ /* 0x000fe200000006ff */
[----:B------:R-:W-:Y:S01]  /*2f20*/  @!PT LDS RZ, [RZ] ;  /* 0x00000000fffff984 */ /* 0x000fe20000000800 */
[----:B------:R-:W-:Y:S01]  /*2f30*/  @!PT LDS RZ, [RZ] ;  /* 0x00000000fffff984 */ /* 0x000fe20000000800 */
[----:B------:R-:W-:Y:S01]  /*2f40*/  @!PT LDS RZ, [RZ] ;  /* 0x00000000fffff984 */ /* 0x000fe20000000800 */
[----:B------:R-:W-:Y:S01]  /*2f50*/  @!PT LDS RZ, [RZ] ;  /* 0x00000000fffff984 */ /* 0x000fe20000000800 */
[----:B------:R2:W-:Y:S06]  /*2f60*/  MEMBAR.ALL.CTA ;  /* 0x0000000000007992 */ /* 0x0005ec0000008000 */
[----:B--2---:R-:W2:Y:S02]  /*2f70*/  FENCE.VIEW.ASYNC.S ;  /* 0x00000000000073c6 */ /* 0x004ea40000000000 */
[----:B--2---:R2:W-:Y:S01]  /*2f80*/  SYNCS.ARRIVE.TRANS64.RED.A1T0 RZ, [R3+URZ], RZ ;  /* 0x000000ff03ff79a7 */ /* 0x0045e200081004ff */
[----:B------:R2:W3:Y:S01]  /*2f90*/  @P0 SYNCS.PHASECHK.TRANS64.TRYWAIT P2, [UR6], R2 ;  /* 0x00000002ff0005a7 */ /* 0x0004e20008041106 */
[----:B-1----:R-:W-:Y:S01]  /*2fa0*/  LOP3.LUT P1, RZ, R6, 0x1, RZ, 0xc0, !PT ;  /* 0x0000000106ff7812 */ /* 0x002fe2000782c0ff */
[----:B------:R-:W1:Y:S02]  /*2fb0*/  SYNCS.PHASECHK.TRANS64.TRYWAIT P0, [UR7+0xb0], R0 ;  /* 0x0000b000ff0075a7 */ /* 0x000e640008001107 */
[----:B-123--:R-:W-:Y:S10]  /*2fc0*/  @!P0 BRA `(.L_x_53) ;  /* 0x0000008000c88947 */ /* 0x00eff40003800000 */
.L_x_140:
[----:B------:R-:W-:Y:S01]  /*2fd0*/  IADD3 R10, PT, PT, R10, 0x1, RZ ;  /* 0x000000010a0a7810 */ /* 0x000fe20007ffe0ff */
[----:B------:R-:W-:Y:S06]  /*2fe0*/  BRA.U !UP3, `(.L_x_54) ;  /* 0x000000010bc07547 */ /* 0x000fec000b800000 */
[----:B------:R-:W-:Y:S01]  /*2ff0*/  UPLOP3.LUT UP4, UPT, UPT, UPT, UPT, 0x40, 0x4 ;  /* 0x000000000004789c */ /* 0x000fe20003f8e870 */
[----:B------:R-:W-:Y:S01]  /*3000*/  UMOV UR13, UR9 ;  /* 0x00000009000d7c82 */ /* 0x000fe20008000000 */
[----:B------:R-:W-:Y:S01]  /*3010*/  UMOV UR12, UR4 ;  /* 0x00000004000c7c82 */ /* 0x000fe20008000000 */
[----:B------:R-:W-:-:S08]  /*3020*/  UMOV UR17, UR14 ;  /* 0x0000000e00117c82 */ /* 0x000fd00008000000 */
.L_x_57:
[----:B------:R-:W-:Y:S02]  /*3030*/  UIADD3 UR13, UPT, UPT, UR13, 0x1, URZ ;  /* 0x000000010d0d7890 */ /* 0x000fe4000fffe0ff */
[----:B--2---:R-:W-:Y:S02]  /*3040*/  ULEA UR6, UR17, UR5, 0x3 ;  /* 0x0000000511067291 */ /* 0x004fe4000f8e18ff */
[----:B------:R-:W-:Y:S01]  /*3050*/  UISETP.NE.AND UP0, UPT, UR13, URZ, UPT ;  /* 0x000000ff0d00728c */ /* 0x000fe2000bf05270 */
[----:B---3--:R-:W-:Y:S10]  /*3060*/  @P2 BRA `(.L_x_55) ;  /* 0x00000000000c2947 */ /* 0x008ff40003800000 */
[----:B-1----:R-:W-:Y:S04]  /*3070*/  SHF.L.U32 R3, R8, 0x1f, RZ ;  /* 0x0000001f08037819 */ /* 0x002fe800000006ff */
[----:B------:R-:W1:Y:S02]  /*3080*/  SYNCS.PHASECHK.TRANS64.TRYWAIT P0, [UR6], R3 ;  /* 0x00000003ff0075a7 */ /* 0x000e640008001106 */
[----:B-1----:R-:W-:Y:S05]  /*3090*/  @!P0 BRA `(.L_x_56) ;  /* 0x0000008000ac8947 */ /* 0x002fea0003800000 */
.L_x_55:
[----:B------:R-:W-:Y:S01]  /*30a0*/  UISETP.NE.AND UP1, UPT, UR12, 0x1, UPT ;  /* 0x000000010c00788c */ /* 0x000fe2000bf25270 */
[----:B------:R-:W-:Y:S01]  /*30b0*/  PLOP3.LUT P2, PT, PT, PT, PT, 0x80, 0x8 ;  /* 0x000000000008781c */ /* 0x000fe20003f4f070 */
[----:B------:R-:W-:Y:S02]  /*30c0*/  UIADD3 UR14, UPT, UPT, UR17, 0x1, URZ ;  /* 0x00000001110e7890 */ /* 0x000fe4000fffe0ff */
[----:B------:R-:W-:Y:S02]  /*30d0*/  ULEA UR28, UR17, UR11, 0xb ;  /* 0x0000000b111c7291 */ /* 0x000fe4000f8e58ff */
[----:B------:R-:W-:Y:S01]  /*30e0*/  UISETP.NE.AND UP2, UPT, UR14, 0x3, UPT ;  /* 0x000000030e00788c */ /* 0x000fe2000bf45270 */
[----:B------:R-:W-:Y:S01]  /*30f0*/  PLOP3.LUT P0, PT, PT, PT, UP1, 0x80, 0x8 ;  /* 0x000000000008781c */ /* 0x000fe20003f0f018 */
[----:B------:R-:W-:Y:S02]  /*3100*/  UIADD3 UR40, UPT, UPT, UR28, 0x2, URZ ;  /* 0x000000021c287890 */ /* 0x000fe4000fffe0ff */
[----:B------:R-:W-:Y:S02]  /*3110*/  USEL UR27, URZ, 0x1, UP2 ;  /* 0x00000001ff1b7887 */ /* 0x000fe40009000000 */
[----:B------:R-:W-:Y:S02]  /*3120*/  USEL UR14, UR14, URZ, UP2 ;  /* 0x000000ff0e0e7287 */ /* 0x000fe40009000000 */
[----:B------:R-:W-:Y:S02]  /*3130*/  UIADD3 UR36, UPT, UPT, UR28, 0x4, URZ ;  /* 0x000000041c247890 */ /* 0x000fe4000fffe0ff */
[----:B------:R-:W-:Y:S01]  /*3140*/  @UP1 ULEA UR26, UR14, UR5, 0x3 ;  /* 0x000000050e1a1291 */ /* 0x000fe2000f8e18ff */
[----:B------:R-:W-:Y:S01]  /*3150*/  LOP3.LUT R8, R8, UR27, RZ, 0x3c, !PT ;  /* 0x0000001b08087c12 */ /* 0x000fe2000f8e3cff */
[----:B------:R-:W-:Y:S02]  /*3160*/  UIADD3 UR32, UPT, UPT, UR28, 0x6, URZ ;  /* 0x000000061c207890 */ /* 0x000fe4000fffe0ff */
[----:B------:R-:W-:Y:S01]  /*3170*/  UIADD3 UR6, UPT, UPT, UR6, 0x18, URZ ;  /* 0x0000001806067890 */ /* 0x000fe2000fffe0ff */
[----:B-1----:R-:W-:Y:S01]  /*3180*/  @P0 SHF.L.U32 R0, R8, 0x1f, RZ ;  /* 0x0000001f08000819 */ /* 0x002fe200000006ff */
[----:B------:R-:W-:Y:S01]  /*3190*/  UIADD3 UR12, UPT, UPT, UR12, -0x1, URZ ;  /* 0xffffffff0c0c7890 */ /* 0x000fe2000fffe0ff */
[----:B------:R-:W-:Y:S02]  /*31a0*/  UMOV UR29, 0x40004040 ;  /* 0x40004040001d7882 */ /* 0x000fe40000000000 */
[----:B------:R2:W3:Y:S01]  /*31b0*/  @P0 SYNCS.PHASECHK.TRANS64.TRYWAIT P2, [UR26], R0 ;  /* 0x00000000ff0005a7 */ /* 0x0004e2000804111a */
[----:B------:R-:W-:Y:S01]  /*31c0*/  ULEA UR26, UR17, UR10, 0xa ;  /* 0x0000000a111a7291 */ /* 0x000fe2000f8e50ff */
[----:B------:R-:W-:Y:S01]  /*31d0*/  UMOV UR27, 0x40004040 ;  /* 0x40004040001b7882 */ /* 0x000fe20000000000 */
[----:B------:R-:W-:Y:S02]  /*31e0*/  UMOV UR41, 0x40004040 ;  /* 0x4000404000297882 */ /* 0x000fe40000000000 */
[----:B------:R-:W-:Y:S02]  /*31f0*/  UIADD3 UR38, UPT, UPT, UR26, 0x2, URZ ;  /* 0x000000021a267890 */ /* 0x000fe4000fffe0ff */
[----:B------:R-:W-:Y:S02]  /*3200*/  UIADD3 UR34, UPT, UPT, UR26, 0x4, URZ ;  /* 0x000000041a227890 */ /* 0x000fe4000fffe0ff */
[----:B------:R-:W-:Y:S01]  /*3210*/  UIADD3 UR30, UPT, UPT, UR26, 0x6, URZ ;  /* 0x000000061a1e7890 */ /* 0x000fe2000fffe0ff */
[----:B------:R2:W-:Y:S01]  /*3220*/  UTCQMMA gdesc[UR26], gdesc[UR28], tmem[UR8], tmem[UR24], idesc[UR25], UP4 ;  /* 0x00ff181c1a0075ea */ /* 0x0005e2000a000308 */
[----:B------:R-:W-:Y:S01]  /*3230*/  UPLOP3.LUT UP4, UPT, UPT, UPT, UPT, 0x80, 0x8 ;  /* 0x000000000008789c */ /* 0x000fe20003f8f070 */
[----:B------:R-:W-:Y:S01]  /*3240*/  UMOV UR39, 0x40004040 ;  /* 0x4000404000277882 */ /* 0x000fe20000000000 */
[----:B------:R-:W-:Y:S01]  /*3250*/  UMOV UR37, 0x40004040 ;  /* 0x4000404000257882 */ /* 0x000fe20000000000 */
[----:B------:R2:W-:Y:S01]  /*3260*/  UTCQMMA gdesc[UR38], gdesc[UR40], tmem[UR8], tmem[UR22], idesc[UR23], UPT ;  /* 0x00ff1628260075ea */ /* 0x0005e2000b800308 */
[----:B------:R-:W-:Y:S01]  /*3270*/  UMOV UR35, 0x40004040 ;  /* 0x4000404000237882 */ /* 0x000fe20000000000 */
[----:B------:R-:W-:Y:S01]  /*3280*/  UMOV UR33, 0x40004040 ;  /* 0x4000404000217882 */ /* 0x000fe20000000000 */
[----:B------:R-:W-:Y:S01]  /*3290*/  UMOV UR31, 0x40004040 ;  /* 0x40004040001f7882 */ /* 0x000fe20000000000 */
[----:B------:R2:W-:Y:S01]  /*32a0*/  UTCQMMA gdesc[UR34], gdesc[UR36], tmem[UR8], tmem[UR20], idesc[UR21], UPT ;  /* 0x00ff1424220075ea */ /* 0x0005e2000b800308 */
[----:B------:R2:W-:Y:S01]  /*32b0*/  UTCQMMA gdesc[UR30], gdesc[UR32], tmem[UR8], tmem[UR18], idesc[UR19], UPT ;  /* 0x00ff12201e0075ea */ /* 0x0005e2000b800308 */
[----:B------:R2:W-:Y:S01]  /*32c0*/  UTCBAR [UR6], URZ ;  /* 0x000000ff060073e9 */ /* 0x0005e200080000ff */
[----:B------:R-:W-:Y:S01]  /*32d0*/  UMOV UR17, UR14 ;  /* 0x0000000e00117c82 */ /* 0x000fe20008000000 */
[----:B------:R-:W-:Y:S05]  /*32e0*/  BRA.U UP0, `(.L_x_57) ;  /* 0xfffffffd00507547 */ /* 0x000fea000b83ffff */
.L_x_54:
[----:B------:R-:W-:Y:S01]  /*32f0*/  UIADD3 UR15, UPT, UPT, UR15, 0x1, URZ ;  /* 0x000000010f0f7890 */ /* 0x000fe2000fffe0ff */
[C---:B------:R-:W-:Y:S01]  /*3300*/  ISETP.NE.AND P0, PT, R10.reuse, 0x2, PT ;  /* 0x000000020a00780c */ /* 0x040fe20003f05270 */
[----:B------:R-:W-:Y:S02]  /*3310*/  UIADD3 UR7, UPT, UPT, UR7, 0xa0, URZ ;  /* 0x000000a007077890 */ /* 0x000fe4000fffe0ff */
[----:B------:R-:W-:Y:S01]  /*3320*/  UISETP.NE.AND UP0, UPT, UR15, 0x2, UPT ;  /* 0x000000020f00788c */ /* 0x000fe2000bf05270 */
[----:B-12---:R-:W-:Y:S02]  /*3330*/  SEL R0, RZ, 0x1, P0 ;  /* 0x00000001ff007807 */ /* 0x006fe40000000000 */
[----:B------:R-:W-:Y:S01]  /*3340*/  SEL R10, R10, RZ, P0 ;  /* 0x000000ff0a0a7207 */ /* 0x000fe20000000000 */
[----:B------:R-:W-:Y:S01]  /*3350*/  USEL UR6, URZ, 0x1, UP0 ;  /* 0x00000001ff067887 */ /* 0x000fe20008000000 */
[----:B------:R-:W-:Y:S01]  /*3360*/  LOP3.LUT R9, R9, R0, RZ, 0x3c, !PT ;  /* 0x0000000009097212 */ /* 0x000fe200078e3cff */
[----:B------:R-:W-:Y:S01]  /*3370*/  USEL UR15, UR15, URZ, UP0 ;  /* 0x000000ff0f0f7287 */ /* 0x000fe20008000000 */
[----:B------:R1:W-:Y:S03]  /*3380*/  UTCBAR [UR7], URZ ;  /* 0x000000ff070073e9 */ /* 0x0003e600080000ff */
[----:B------:R-:W-:Y:S01]  /*3390*/  LOP3.LUT R11, R11, UR6, RZ, 0x3c, !PT ;  /* 0x000000060b0b7c12 */ /* 0x000fe2000f8e3cff */
[----:B------:R-:W-:Y:S07]  /*33a0*/  @P1 BRA `(.L_x_58) ;  /* 0xfffffff800a01947 */ /* 0x000fee000383ffff */
[----:B------:R-:W2:Y:S01]  /*33b0*/  S2UR UR4, SR_CgaCtaId ;  /* 0x00000000000479c3 */ /* 0x000ea20000008800 */
[----:B------:R-:W-:Y:S01]  /*33c0*/  ELECT P0, URZ, PT ;  /* 0x0000000000ff782f */ /* 0x000fe20003800000 */
[----:B------:R-:W-:Y:S01]  /*33d0*/  IMAD.MOV.U32 R0, RZ, RZ, 0x1 ;  /* 0x00000001ff007424 */ /* 0x000fe200078e00ff */
[----:B------:R-:W-:Y:S01]  /*33e0*/  UIADD3 UR5, UPT, UPT, UR5, 0xb0, URZ ;  /* 0x000000b005057890 */ /* 0x000fe2000fffe0ff */
[----:B------:R-:W-:Y:S01]  /*33f0*/  SHF.L.U32 R3, R11, 0x1f, RZ ;  /* 0x0000001f0b037819 */ /* 0x000fe200000006ff */
[----:B------:R-:W-:-:S03]  /*3400*/  UMOV UR6, 0x40 ;  /* 0x0000004000067882 */ /* 0x000fc60000000000 */
[----:B------:R-:W-:Y:S01]  /*3410*/  UVIRTCOUNT.DEALLOC.SMPOOL 0x80 ;  /* 0x000000800000784c */ /* 0x000fe20000000000 */
[----:B--2---:R-:W-:Y:S02]  /*3420*/  ULEA UR4, UR4, UR6, 0x18 ;  /* 0x0000000604047291 */ /* 0x004fe4000f8ec0ff */
[----:B------:R-:W-:-:S07]  /*3430*/  ULEA UR6, UR15, UR5, 0x3 ;  /* 0x000000050f067291 */ /* 0x000fce000f8e18ff */
[----:B------:R2:W-:Y:S02]  /*3440*/  @P0 STS.U8 [UR4+0x1c], R0 ;  /* 0x00001c00ff000988 */ /* 0x0005e40008000004 */
[----:B------:R-:W4:Y:S02]  /*3450*/  SYNCS.PHASECHK.TRANS64.TRYWAIT P0, [UR6], R3 ;  /* 0x00000003ff0075a7 */ /* 0x000f240008001106 */
[----:B--2-4-:R-:W-:Y:S05]  /*3460*/  @!P0 BRA `(.L_x_59) ;  /* 0x0000007c00d08947 */ /* 0x014fea0003800000 */
.L_x_143:
[----:B-1----:R-:W-:-:S04]  /*3470*/  UIADD3 UR7, UPT, UPT, UR15, 0x1, URZ ;  /* 0x000000010f077890 */ /* 0x002fc8000fffe0ff */
[----:B------:R-:W-:-:S04]  /*3480*/  UISETP.NE.AND UP0, UPT, UR7, 0x2, UPT ;  /* 0x000000020700788c */ /* 0x000fc8000bf05270 */
[----:B------:R-:W-:Y:S02]  /*3490*/  USEL UR6, URZ, 0x1, UP0 ;  /* 0x00000001ff067887 */ /* 0x000fe40008000000 */
[----:B------:R-:W-:-:S04]  /*34a0*/  USEL UR7, UR7, URZ, UP0 ;  /* 0x000000ff07077287 */ /* 0x000fc80008000000 */
[----:B------:R-:W-:Y:S01]  /*34b0*/  ULEA UR7, UR7, UR5, 0x3 ;  /* 0x0000000507077291 */ /* 0x000fe2000f8e18ff */
[----:B--2---:R-:W-:-:S04]  /*34c0*/  LOP3.LUT R3, R11, UR6, RZ, 0x3c, !PT ;  /* 0x000000060b037c12 */ /* 0x004fc8000f8e3cff */
[----:B------:R-:W-:-:S04]  /*34d0*/  SHF.L.U32 R3, R3, 0x1f, RZ ;  /* 0x0000001f03037819 */ /* 0x000fc800000006ff */
[----:B------:R-:W1:Y:S02]  /*34e0*/  SYNCS.PHASECHK.TRANS64.TRYWAIT P0, [UR7], R3 ;  /* 0x00000003ff0075a7 */ /* 0x000e640008001107 */
[----:B-1----:R-:W-:Y:S05]  /*34f0*/  @!P0 BRA `(.L_x_60) ;  /* 0x0000007c00c48947 */ /* 0x002fea0003800000 */
.L_x_145:
[----:B------:R-:W-:Y:S01]  /*3500*/  NOP ;  /* 0x0000000000007918 */ /* 0x000fe20000000000 */
[----:B-1----:R-:W1:Y:S01]  /*3510*/  LDS R0, [UR4+0x14] ;  /* 0x00001404ff007984 */ /* 0x002e620008000800 */
[----:B------:R-:W-:Y:S01]  /*3520*/  ULOP3.LUT UR6, UR16, 0xffff, URZ, 0xc0, !UPT ;  /* 0x0000ffff10067892 */ /* 0x000fe2000f8ec0ff */
[----:B------:R-:W-:Y:S01]  /*3530*/  UMOV UR8, 0xffff ;  /* 0x0000ffff00087882 */ /* 0x000fe20000000000 */
[----:B------:R-:W-:Y:S02]  /*3540*/  UMOV UR5, 0x1 ;  /* 0x0000000100057882 */ /* 0x000fe40000000000 */
[----:B------:R-:W-:-:S04]  /*3550*/  USHF.R.U32.HI UR6, URZ, 0x5, UR6 ;  /* 0x00000005ff067899 */ /* 0x000fc80008011606 */
[----:B------:R-:W-:Y:S02]  /*3560*/  USHF.L.U32 UR8, UR8, UR6, URZ ;  /* 0x0000000608087299 */ /* 0x000fe400080006ff */
[----:B------:R-:W-:-:S04]  /*3570*/  USHF.L.U32 UR5, UR5, UR6, URZ ;  /* 0x0000000605057299 */ /* 0x000fc800080006ff */
[----:B-1----:R-:W-:-:S04]  /*3580*/  LOP3.LUT R0, R0, UR8, RZ, 0xc0, !PT ;  /* 0x0000000800007c12 */ /* 0x002fc8000f8ec0ff */
[----:B------:R-:W-:-:S13]  /*3590*/  ISETP.NE.AND P0, PT, R0, UR8, PT ;  /* 0x0000000800007c0c */ /* 0x000fda000bf05270 */
[----:B------:R-:W-:Y:S05]  /*35a0*/  @P0 BRA `(.L_x_61) ;  /* 0x0000000000580947 */ /* 0x000fea0003800000 */
[----:B------:R-:W1:Y:S02]  /*35b0*/  LDS R0, [UR4+0x18] ;  /* 0x00001804ff007984 */ /* 0x000e640008000800 */
[----:B-1----:R-:W-:-:S04]  /*35c0*/  LOP3.LUT R0, R0, UR5, RZ, 0xc0, !PT ;  /* 0x0000000500007c12 */ /* 0x002fc8000f8ec0ff */
[----:B------:R-:W-:-:S13]  /*35d0*/  ISETP.NE.AND P0, PT, R0, UR5, PT ;  /* 0x0000000500007c0c */ /* 0x000fda000bf05270 */
[----:B------:R-:W-:Y:S05]  /*35e0*/  @P0 BRA `(.L_x_62) ;  /* 0x00000000003c0947 */ /* 0x000fea0003800000 */
[----:B------:R-:W1:Y:S01]  /*35f0*/  S2R R2, SR_LANEID ;  /* 0x0000000000027919 */ /* 0x000e620000000000 */
[----:B------:R-:W-:Y:S01]  /*3600*/  ULOP3.LUT UR8, URZ, UR8, URZ, 0x33, !UPT ;  /* 0x00000008ff087292 */ /* 0x000fe2000f8e33ff */
[----:B------:R-:W-:Y:S01]  /*3610*/  LOP3.LUT R4, RZ, UR5, RZ, 0x33, !PT ;  /* 0x00000005ff047c12 */ /* 0x000fe2000f8e33ff */
[----:B------:R-:W-:Y:S02]  /*3620*/  VOTEU.ANY UR7, UPT, PT ;  /* 0x0000000000077886 */ /* 0x000fe400038e0100 */
[----:B------:R-:W-:Y:S01]  /*3630*/  UFLO.U32 UR7, UR7 ;  /* 0x00000007000772bd */ /* 0x000fe200080e0000 */
[----:B------:R-:W2:Y:S01]  /*3640*/  REDUX UR5, R4 ;  /* 0x00000000040573c4 */ /* 0x000ea20000000000 */
[----:B------:R-:W-:-:S06]  /*3650*/  IMAD.U32 R0, RZ, RZ, UR8 ;  /* 0x00000008ff007e24 */ /* 0x000fcc000f8e00ff */
[----:B------:R4:W-:Y:S01]  /*3660*/  UTCATOMSWS.AND URZ, UR8 ;  /* 0x0000000800ff79e3 */ /* 0x0009e20008000000 */
[----:B------:R-:W3:Y:S01]  /*3670*/  REDUX UR6, R0 ;  /* 0x00000000000673c4 */ /* 0x000ee20000000000 */
[----:B-1----:R-:W-:Y:S01]  /*3680*/  ISETP.EQ.U32.AND P0, PT, R2, UR7, PT ;  /* 0x0000000702007c0c */ /* 0x002fe2000bf02070 */
[----:B--2---:R-:W-:Y:S01]  /*3690*/  IMAD.U32 R2, RZ, RZ, UR5 ;  /* 0x00000005ff027e24 */ /* 0x004fe2000f8e00ff */
[----:B---3--:R-:W-:-:S11]  /*36a0*/  MOV R3, UR6 ;  /* 0x0000000600037c02 */ /* 0x008fd60008000f00 */
[----:B------:R4:W-:Y:S04]  /*36b0*/  @P0 ATOMS.AND RZ, [UR4+0x14], R3 ;  /* 0x00001403ffff098c */ /* 0x0009e8000a800004 */
[----:B------:R4:W-:Y:S01]  /*36c0*/  @P0 ATOMS.AND RZ, [UR4+0x18], R2 ;  /* 0x00001802ffff098c */ /* 0x0009e2000a800004 */
[----:B------:R-:W-:Y:S05]  /*36d0*/  BRA `(.L_x_63) ;  /* 0x0000000000147947 */ /* 0x000fea0003800000 */
.L_x_62:
[----:B------:R-:W-:Y:S02]  /*36e0*/  MOV R2, 0x3700 ;  /* 0x0000370000027802 */ /* 0x000fe40000000f00 */
[----:B---3-5:R-:W-:Y:S05]  /*36f0*/  CALL.REL.NOINC `($__internal_0_$__cuda_sm10x_tcgen05_guardrail_trap_col_being_dealloced_not_returned_by_alloc) ;  /* 0x0000008000a87944 */ /* 0x028fea0003c00000 */
[----:B------:R-:W-:Y:S05]  /*3700*/  BRA `(.L_x_63) ;  /* 0x0000000000087947 */ /* 0x000fea0003800000 */
.L_x_61:
[----:B------:R-:W-:Y:S02]  /*3710*/  MOV R2, 0x3730 ;  /* 0x0000373000027802 */ /* 0x000fe40000000f00 */
[----:B---3-5:R-:W-:Y:S05]  /*3720*/  CALL.REL.NOINC `($__internal_2_$__cuda_sm10x_tcgen05_guardrail_trap_unallocated_columns_being_dealloced) ;  /* 0x0000008000b47944 */ /* 0x028fea0003c00000 */
.L_x_63:
[----:B------:R-:W-:Y:S01]  /*3730*/  NOP ;  /* 0x0000000000007918 */ /* 0x000fe20000000000 */
[----:B----4-:R-:W-:Y:S05]  /*3740*/  EXIT ;  /* 0x000000000000794d */ /* 0x010fea0003800000 */
.L_x_47:
[----:B------:R-:W-:-:S09]  /*3750*/  UISETP.NE.OR UP2, UPT, UR8, 0x3, !UP2 ;  /* 0x000000030800788c */ /* 0x000fd2000d745670 */
[----:B------:R-:W-:Y:S05]  /*3760*/  BRA.U UP2, `(.L_x_64) ;  /* 0x0000001102147547 */ /* 0x000fea000b800000 */
[----:B------:R-:W1:Y:S01]  /*3770*/  LDC R0, c[0x0][0xb30] ;  /* 0x0002cc00ff007b82 */ /* 0x000e620000000800 */
[----:B------:R-:W2:Y:S01]  /*3780*/  LDCU.64 UR8, c[0x0][0x888] ;  /* 0x00011100ff0877ac */ /* 0x000ea20008000a00 */
[----:B------:R-:W-:Y:S02]  /*3790*/  HFMA2 R29, -RZ, RZ, 0, 0 ;  /* 0x00000000ff1d7431 */ /* 0x000fe400000001ff */
[----:B------:R-:W-:Y:S01]  /*37a0*/  IMAD.MOV.U32 R31, RZ, RZ, 0x1 ;  /* 0x00000001ff1f7424 */ /* 0x000fe200078e00ff */
[----:B------:R-:W-:Y:S01]  /*37b0*/  MOV R23, 0x2000 ;  /* 0x0000200000177802 */ /* 0x000fe20000000f00 */
[----:B------:R-:W4:Y:S01]  /*37c0*/  LDCU.64 UR4, c[0x0][0x890] ;  /* 0x00011200ff0477ac */ /* 0x000f220008000a00 */
[----:B------:R-:W-:Y:S01]  /*37d0*/  IMAD.MOV.U32 R30, RZ, RZ, RZ ;  /* 0x000000ffff1e7224 */ /* 0x000fe200078e00ff */
[----:B------:R-:W3:Y:S01]  /*37e0*/  LDC R19, c[0x0][0x370] ;  /* 0x0000dc00ff137b82 */ /* 0x000ee20000000800 */
[----:B------:R-:W-:Y:S01]  /*37f0*/  UMOV UR7, 0x400 ;  /* 0x0000040000077882 */ /* 0x000fe20000000000 */
[----:B------:R-:W-:-:S02]  /*3800*/  UPLOP3.LUT UP1, UPT, UPT, UPT, UPT, 0x40, 0x4 ;  /* 0x000000000004789c */ /* 0x000fc40003f2e870 */
[----:B------:R-:W-:-:S04]  /*3810*/  ULEA UR7, UR37, UR7, 0x18 ;  /* 0x0000000725077291 */ /* 0x000fc8000f8ec0ff */
[----:B------:R-:W3:Y:S01]  /*3820*/  LDC R2, c[0x0][0xb0c] ;  /* 0x0002c300ff027b82 */ /* 0x000ee20000000800 */
[----:B------:R-:W-:Y:S02]  /*3830*/  UIADD3 UR13, UPT, UPT, UR7, 0x48, URZ ;  /* 0x00000048070d7890 */ /* 0x000fe4000fffe0ff */
[----:B--2---:R-:W-:Y:S02]  /*3840*/  UISETP.NE.U32.AND UP2, UPT, UR8, URZ, UPT ;  /* 0x000000ff0800728c */ /* 0x004fe4000bf45070 */
[----:B------:R-:W-:Y:S02]  /*3850*/  UIADD3 UR33, UPT, UPT, UR7, 0x30, URZ ;  /* 0x0000003007217890 */ /* 0x000fe4000fffe0ff */
[----:B----4-:R-:W-:Y:S01]  /*3860*/  UISETP.NE.U32.AND UP3, UPT, UR4, URZ, UPT ;  /* 0x000000ff0400728c */ /* 0x010fe2000bf65070 */
[----:B------:R-:W2:Y:S01]  /*3870*/  LDC R18, c[0x0][0xb20] ;  /* 0x0002c800ff127b82 */ /* 0x000ea20000000800 */
[----:B-1----:R-:W-:Y:S01]  /*3880*/  ISETP.NE.AND P1, PT, R0, 0x1, PT ;  /* 0x000000010000780c */ /* 0x002fe20003f25270 */
[----:B------:R-:W-:-:S02]  /*3890*/  UISETP.NE.AND.EX UP2, UPT, UR9, URZ, UPT, UP2 ;  /* 0x000000ff0900728c */ /* 0x000fc4000bf45320 */
[----:B------:R-:W-:Y:S02]  /*38a0*/  UIADD3 UR25, UPT, UPT, UR7, 0x38, URZ ;  /* 0x0000003807197890 */ /* 0x000fe4000fffe0ff */
[----:B------:R-:W-:Y:S02]  /*38b0*/  UIADD3 UR17, UPT, UPT, UR7, 0x40, URZ ;  /* 0x0000004007117890 */ /* 0x000fe4000fffe0ff */
[----:B------:R-:W1:Y:S01]  /*38c0*/  LDC.64 R32, c[0x0][0x348] ;  /* 0x0000d200ff207b82 */ /* 0x000e620000000a00 */
[----:B------:R-:W-:Y:S02]  /*38d0*/  UPRMT UR13, UR37, 0x654, UR13 ;  /* 0x00000654250d7896 */ /* 0x000fe4000800000d */
[----:B------:R-:W-:-:S05]  /*38e0*/  UISETP.NE.AND.EX UP3, UPT, UR5, URZ, UPT, UP3 ;  /* 0x000000ff0500728c */ /* 0x000fca000bf65330 */
[----:B------:R-:W4:Y:S08]  /*38f0*/  LDC.64 R16, c[0x0][0xb10] ;  /* 0x0002c400ff107b82 */ /* 0x000f300000000a00 */
[----:B------:R-:W1:Y:S08]  /*3900*/  LDC.64 R6, c[0x0][0xb18] ;  /* 0x0002c600ff067b82 */ /* 0x000e700000000a00 */
[----:B------:R-:W1:Y:S08]  /*3910*/  LDC.64 R4, c[0x0][0xb28] ;  /* 0x0002ca00ff047b82 */ /* 0x000e700000000a00 */
[----:B--23--:R-:W1:Y:S02]  /*3920*/  LDC R22, c[0x0][0x374] ;  /* 0x0000dd00ff167b82 */ /* 0x00ce640000000800 */
.L_x_75:
[C---:B------:R-:W-:Y:S02]  /*3930*/  LEA R0, R30.reuse, UR7, 0x3 ;  /* 0x000000071e007c11 */ /* 0x040fe4000f8e18ff */
[----:B------:R-:W-:Y:S02]  /*3940*/  SHF.L.U32 R3, R29, 0x1f, RZ ;  /* 0x0000001f1d037819 */ /* 0x000fe400000006ff */
[----:B------:R-:W-:Y:S02]  /*3950*/  LEA R24, R30, UR7, 0x4 ;  /* 0x000000071e187c11 */ /* 0x000fe4000f8e20ff */
[----:B--2---:R-:W2:Y:S02]  /*3960*/  SYNCS.PHASECHK.TRANS64.TRYWAIT P0, [R0+URZ+0x80], R3 ;  /* 0x00008003000075a7 */ /* 0x004ea400080011ff */
[----:B--2---:R-:W-:Y:S05]  /*3970*/  @!P0 BRA `(.L_x_65) ;  /* 0x0000007800bc8947 */ /* 0x004fea0003800000 */
.L_x_146:
[----:B------:R-:W-:Y:S01]  /*3980*/  ISETP.GE.AND P0, PT, R72, 0x1, PT ;  /* 0x000000014800780c */ /* 0x000fe20003f06270 */
[----:B------:R-:W3:Y:S01]  /*3990*/  LDS.128 R24, [R24+0xf0] ;  /* 0x0000f00018187984 */ /* 0x000ee20000000c00 */
[----:B--2---:R-:W-:Y:S01]  /*39a0*/  VIADD R0, R0, 0x90 ;  /* 0x0000009000007836 */ /* 0x004fe20000000000 */
[----:B------:R-:W-:Y:S01]  /*39b0*/  @!PT LDS RZ, [RZ] ;  /* 0x00000000fffff984 */ /* 0x000fe20000000800 */
[----:B------:R-:W-:Y:S01]  /*39c0*/  @!PT LDS RZ, [RZ] ;  /* 0x00000000fffff984 */ /* 0x000fe20000000800 */
[----:B------:R-:W-:Y:S01]  /*39d0*/  @!PT LDS RZ, [RZ] ;  /* 0x00000000fffff984 */ /* 0x000fe20000000800 */
[----:B------:R-:W-:Y:S01]  /*39e0*/  @!PT LDS RZ, [RZ] ;  /* 0x00000000fffff984 */ /* 0x000fe20000000800 */
[----:B------:R2:W-:Y:S06]  /*39f0*/  MEMBAR.ALL.CTA ;  /* 0x0000000000007992 */ /* 0x0005ec0000008000 */
[----:B--2---:R-:W2:Y:S01]  /*3a00*/  FENCE.VIEW.ASYNC.S ;  /* 0x00000000000073c6 */ /* 0x004ea20000000000 */
[----:B------:R-:W-:Y:S04]  /*3a10*/  PRMT R0, RZ, 0x654, R0 ;  /* 0x00000654ff007816 */ /* 0x000fe80000000000 */
[----:B--2---:R2:W-:Y:S01]  /*3a20*/  SYNCS.ARRIVE.TRANS64.RED.A1T0 RZ, [R0+URZ], RZ ;  /* 0x000000ff00ff79a7 */ /* 0x0045e200081004ff */
[----:B---3--:R-:W-:Y:S11]  /*3a30*/  LOP3.LUT P3, RZ, R26, 0x1, RZ, 0xc0, !PT ;  /* 0x000000011aff7812 */ /* 0x008ff6000786c0ff */
[----:B------:R-:W-:Y:S02]  /*3a40*/  @!UPT UIADD3 URZ, UPT, UPT, URZ, URZ, URZ ;  /* 0x000000fffffff290 */ /* 0x000fe4000fffe0ff */
[----:B------:R-:W-:Y:S02]  /*3a50*/  @P3 MOV R13, R24 ;  /* 0x00000018000d3202 */ /* 0x000fe40000000f00 */
[----:B------:R-:W-:Y:S01]  /*3a60*/  @P3 LOP3.LUT R8, R25, 0xffff, RZ, 0xc0, !PT ;  /* 0x0000ffff19083812 */ /* 0x000fe200078ec0ff */
[----:B--2---:R-:W-:Y:S06]  /*3a70*/  @!P0 BRA `(.L_x_66) ;  /* 0x0000000000a48947 */ /* 0x004fec0003800000 */
[----:B-1----:R-:W-:Y:S01]  /*3a80*/  IMAD.HI.U32 R35, R22, R7, RZ ;  /* 0x0000000716237227 */ /* 0x002fe200078e00ff */
[----:B------:R-:W-:Y:S02]  /*3a90*/  ISETP.NE.AND P0, PT, R6, 0x1, PT ;  /* 0x000000010600780c */ /* 0x000fe40003f05270 */
[----:B------:R-:W-:Y:S01]  /*3aa0*/  ISETP.NE.AND P2, PT, R72, 0x1, PT ;  /* 0x000000014800780c */ /* 0x000fe20003f45270 */
[----:B----4-:R-:W-:Y:S01]  /*3ab0*/  IMAD.HI.U32 R34, R19, R16, RZ ;  /* 0x0000001013227227 */ /* 0x010fe200078e00ff */
[----:B------:R-:W-:Y:S02]  /*3ac0*/  SHF.R.U32.HI R35, RZ, R18, R35 ;  /* 0x00000012ff237219 */ /* 0x000fe40000011623 */
[----:B------:R-:W-:Y:S01]  /*3ad0*/  ISETP.NE.AND P4, PT, R2, 0x1, PT ;  /* 0x000000010200780c */ /* 0x000fe20003f85270 */
[----:B------:R-:W-:Y:S01]  /*3ae0*/  IMAD.HI.U32 R36, R13, R16, RZ ;  /* 0x000000100d247227 */ /* 0x000fe200078e00ff */
[----:B------:R-:W-:Y:S02]  /*3af0*/  SHF.R.U32.HI R34, RZ, R17, R34 ;  /* 0x00000011ff227219 */ /* 0x000fe40000011622 */
[----:B------:R-:W-:Y:S01]  /*3b00*/  SEL R3, R22, R35, !P0 ;  /* 0x0000002316037207 */ /* 0x000fe20004000000 */
[C---:B------:R-:W-:Y:S01]  /*3b10*/  IMAD.HI.U32 R35, R8.reuse, R7, RZ ;  /* 0x0000000708237227 */ /* 0x040fe200078e00ff */
[----:B------:R-:W-:Y:S02]  /*3b20*/  SEL R11, R19, R34, !P4 ;  /* 0x00000022130b7207 */ /* 0x000fe40006000000 */
[----:B------:R-:W-:Y:S01]  /*3b30*/  SHF.R.U32.HI R36, RZ, R17, R36 ;  /* 0x00000011ff247219 */ /* 0x000fe20000011624 */
[----:B------:R-:W-:Y:S01]  /*3b40*/  IMAD.HI.U32 R38, R3, R4, RZ ;  /* 0x0000000403267227 */ /* 0x000fe200078e00ff */
[----:B------:R-:W-:Y:S03]  /*3b50*/  SHF.R.U32.HI R35, RZ, R18, R35 ;  /* 0x00000012ff237219 */ /* 0x000fe60000011623 */
[----:B------:R-:W-:Y:S01]  /*3b60*/  IMAD.HI.U32 R34, R11, R4, RZ ;  /* 0x000000040b227227 */ /* 0x000fe200078e00ff */
[----:B------:R-:W-:Y:S02]  /*3b70*/  @P2 SHF.R.U32.HI R3, RZ, R5, R38 ;  /* 0x00000005ff032219 */ /* 0x000fe40000011626 */
[----:B------:R-:W-:Y:S02]  /*3b80*/  SEL R9, R8, R35, !P0 ;  /* 0x0000002308097207 */ /* 0x000fe40004000000 */
[----:B------:R-:W-:Y:S01]  /*3b90*/  @P2 SHF.R.U32.HI R11, RZ, R5, R34 ;  /* 0x00000005ff0b2219 */ /* 0x000fe20000011622 */
[C---:B------:R-:W-:Y:S01]  /*3ba0*/  IMAD R10, R72.reuse, R3, RZ ;  /* 0x00000003480a7224 */ /* 0x040fe200078e02ff */
[----:B------:R-:W-:Y:S01]  /*3bb0*/  SEL R3, R13, R36, !P4 ;  /* 0x000000240d037207 */ /* 0x000fe20006000000 */
[C---:B------:R-:W-:Y:S03]  /*3bc0*/  IMAD.HI.U32 R14, R9.reuse, R4, RZ ;  /* 0x00000004090e7227 */ /* 0x040fe600078e00ff */
[----:B------:R-:W-:Y:S01]  /*3bd0*/  ISETP.GE.AND P0, PT, R9, R10, PT ;  /* 0x0000000a0900720c */ /* 0x000fe20003f06270 */
[C---:B------:R-:W-:Y:S01]  /*3be0*/  IMAD R12, R72.reuse, R11, RZ ;  /* 0x0000000b480c7224 */ /* 0x040fe200078e02ff */
[-C--:B------:R-:W-:Y:S04]  /*3bf0*/  SHF.R.U32.HI R14, RZ, R5.reuse, R14 ;  /* 0x00000005ff0e7219 */ /* 0x080fe8000001160e */
[----:B------:R-:W-:Y:S02]  /*3c00*/  ISETP.GE.OR P0, PT, R3, R12, P0 ;  /* 0x0000000c0300720c */ /* 0x000fe40000706670 */
[----:B------:R-:W-:Y:S05]  /*3c10*/  SEL R15, R9, R14, !P2 ;  /* 0x0000000e090f7207 */ /* 0x000fea0005000000 */
[----:B------:R-:W-:Y:S04]  /*3c20*/  IMAD.MOV R14, RZ, RZ, -R15 ;  /* 0x000000ffff0e7224 */ /* 0x000fe800078e0a0f */
[----:B------:R-:W-:Y:S02]  /*3c30*/  IMAD R14, R72, R14, R9 ;  /* 0x0000000e480e7224 */ /* 0x000fe400078e0209 */
[C---:B------:R-:W-:Y:S05]  /*3c40*/  @!P0 IMAD.HI.U32 R10, R3.reuse, R4, RZ ;  /* 0x00000004030a8227 */ /* 0x040fea00078e00ff */
[----:B------:R-:W-:Y:S04]  /*3c50*/  @!P0 SHF.R.U32.HI R10, RZ, R5, R10 ;  /* 0x00000005ff0a8219 */ /* 0x000fe8000001160a */
[----:B------:R-:W-:Y:S01]  /*3c60*/  @!P0 SEL R0, R3, R10, !P2 ;  /* 0x0000000a03008207 */ /* 0x000fe20005000000 */
[----:B------:R-:W-:Y:S03]  /*3c70*/  IMAD.MOV R10, RZ, RZ, -R3 ;  /* 0x000000ffff0a7224 */ /* 0x000fe600078e0a03 */
[----:B------:R-:W-:Y:S01]  /*3c80*/  @!P0 IADD3 R15, PT, PT, R15, -R0, RZ ;  /* 0x800000000f0f8210 */ /* 0x000fe20007ffe0ff */
[----:B------:R-:W-:Y:S01]  /*3c90*/  @!P0 IMAD R0, R11, R14, R0 ;  /* 0x0000000e0b008224 */ /* 0x000fe200078e0200 */
[----:B------:R-:W-:Y:S01]  /*3ca0*/  IADD3 R11, PT, PT, -R9, RZ, RZ ;  /* 0x000000ff090b7210 */ /* 0x000fe20007ffe1ff */
[----:B------:R-:W-:Y:S02]  /*3cb0*/  IMAD R13, R2, R10, R13 ;  /* 0x0000000a020d7224 */ /* 0x000fe400078e020d */
[----:B------:R-:W-:Y:S02]  /*3cc0*/  @!P0 IMAD R9, R15, R72, R3 ;  /* 0x000000480f098224 */ /* 0x000fe400078e0203 */
[----:B------:R-:W-:Y:S02]  /*3cd0*/  @!P0 IMAD.MOV.U32 R3, RZ, RZ, R0 ;  /* 0x000000ffff038224 */ /* 0x000fe400078e0000 */
[----:B------:R-:W-:Y:S02]  /*3ce0*/  IMAD R8, R6, R11, R8 ;  /* 0x0000000b06087224 */ /* 0x000fe400078e0208 */
[----:B------:R-:W-:Y:S02]  /*3cf0*/  IMAD R13, R3, R2, R13 ;  /* 0x00000002030d7224 */ /* 0x000fe400078e020d */
[----:B------:R-:W-:Y:S02]  /*3d00*/  IMAD R8, R9, R6, R8 ;  /* 0x0000000609087224 */ /* 0x000fe400078e0208 */
.L_x_66:
[----:B------:R-:W-:Y:S05]  /*3d10*/  BRA.U UP1, `(.L_x_67) ;  /* 0x0000000101107547 */ /* 0x000fea000b800000 */
[----:B------:R-:W-:Y:S04]  /*3d20*/  MOV R0, UR6 ;  /* 0x0000000600007c02 */ /* 0x000fe80008000f00 */
[----:B------:R-:W-:Y:S04]  /*3d30*/  SHF.L.U32 R3, R0, 0x1f, RZ ;  /* 0x0000001f00037819 */ /* 0x000fe800000006ff */
[----:B------:R-:W2:Y:S02]  /*3d40*/  SYNCS.PHASECHK.TRANS64.TRYWAIT P0, [UR7+0x78], R3 ;  /* 0x00007803ff0075a7 */ /* 0x000ea40008001107 */
[----:B--2---:R-:W-:Y:S05]  /*3d50*/  @!P0 BRA `(.L_x_68) ;  /* 0x0000007400d88947 */ /* 0x004fea0003800000 */
.L_x_67:
[----:B------:R-:W-:Y:S02]  /*3d60*/  R2UR UR35, R21 ;  /* 0x00000000152372ca */ /* 0x000fe400000e0000 */
[----:B------:R-:W-:Y:S02]  /*3d70*/  R2UR UR34, R20 ;  /* 0x00000000142272ca */ /* 0x000fe400000e0000 */
[----:B------:R-:W-:Y:S02]  /*3d80*/  ISETP.NE.U32.AND P2, PT, RZ, UR4, PT ;  /* 0x00000004ff007c0c */ /* 0x000fe4000bf45070 */
[----:B------:R-:W-:Y:S02]  /*3d90*/  SHF.L.U32 R12, R31, 0x1f, RZ ;  /* 0x0000001f1f0c7819 */ /* 0x000fe400000006ff */
[----:B------:R-:W-:Y:S05]  /*3da0*/  ISETP.NE.AND.EX P2, PT, RZ, UR5, PT, P2 ;  /* 0x00000005ff007c0c */ /* 0x000fea000bf45320 */
[----:B------:R-:W-:Y:S02]  /*3db0*/  USHF.L.U32 UR35, UR35, 0x7, URZ ;  /* 0x0000000723237899 */ /* 0x000fe400080006ff */
[----:B------:R-:W-:Y:S01]  /*3dc0*/  USHF.L.U32 UR34, UR34, 0x8, URZ ;  /* 0x0000000822227899 */ /* 0x000fe200080006ff */
[----:B------:R-:W-:Y:S11]  /*3dd0*/  BRA.U !UP3, `(.L_x_69) ;  /* 0x000000010b347547 */ /* 0x000ff6000b800000 */
[----:B------:R-:W-:Y:S01]  /*3de0*/  UPLOP3.LUT UP0, UPT, UPT, UPT, UP2, 0x80, 0x8 ;  /* 0x000000000008789c */ /* 0x000fe20003f0f020 */
[----:B--2---:R-:W-:Y:S02]  /*3df0*/  HFMA2 R0, -RZ, RZ, 0, 5.9604644775390625e-08 ;  /* 0x00000001ff007431 */ /* 0x004fe400000001ff */
[----:B------:R-:W-:Y:S03]  /*3e00*/  IMAD.MOV.U32 R171, RZ, RZ, 0x1 ;  /* 0x00000001ffab7424 */ /* 0x000fe600078e00ff */
[----:B------:R-:W-:Y:S05]  /*3e10*/  PLOP3.LUT P0, PT, PT, PT, UP0, 0x80, 0x8 ;  /* 0x000000000008781c */ /* 0x000fea0003f0f008 */
[----:B------:R-:W2:Y:S01]  /*3e20*/  @UP0 LDCU.64 UR10, c[0x0][0x888] ;  /* 0x00011100ff0a07ac */ /* 0x000ea20008000a00 */
[----:B------:R-:W-:Y:S07]  /*3e30*/  @UP0 UIMAD UR8, UR36, UR4, URZ ;  /* 0x00000004240802a4 */ /* 0x000fee000f8e02ff */
[----:B------:R-:W-:Y:S01]  /*3e40*/  @!P0 PRMT R171, R0, 0x7610, R171 ;  /* 0x0000761000ab8816 */ /* 0x000fe200000000ab */
[----:B--2---:R-:W-:Y:S03]  /*3e50*/  @UP0 UIMAD.WIDE UR10, UR8, 0x4, UR10 ;  /* 0x00000004080a08a5 */ /* 0x004fe6000f8e020a */
[----:B------:R-:W2:Y:S03]  /*3e60*/  @!UP0 LDCU UR8, c[0x0][0x880] ;  /* 0x00011000ff0887ac */ /* 0x000ea60008000800 */
[----:B------:R-:W-:Y:S01]  /*3e70*/  IMAD.U32 R10, RZ, RZ, UR10 ;  /* 0x0000000aff0a7e24 */ /* 0x000fe2000f8e00ff */
[----:B------:R-:W-:Y:S05]  /*3e80*/  MOV R11, UR11 ;  /* 0x0000000b000b7c02 */ /* 0x000fea0008000f00 */
[----:B-----5:R3:W5:Y:S02]  /*3e90*/  @P0 LDG.E R81, desc[UR46][R10.64] ;  /* 0x0000002e0a510981 */ /* 0x020764000c1e1900 */
[----:B--23--:R-:W-:Y:S07]  /*3ea0*/  @!P0 IMAD.U32 R81, RZ, RZ, UR8 ;  /* 0x00000008ff518e24 */ /* 0x00cfee000f8e00ff */
.L_x_69:
[----:B-----5:R-:W-:Y:S01]  /*3eb0*/  @!P2 FSETP.EQ.AND P0, PT, R81, RZ, PT ;  /* 0x000000ff5100a20b */ /* 0x020fe20003f02000 */
[----:B------:R-:W-:Y:S01]  /*3ec0*/  @!UPT UIADD3 URZ, UPT, UPT, URZ, URZ, URZ ;  /* 0x000000fffffff290 */ /* 0x000fe2000fffe0ff */
[----:B------:R-:W-:Y:S11]  /*3ed0*/  @!P2 BRA `(.L_x_70) ;  /* 0x000000000014a947 */ /* 0x000ff60003800000 */
[----:B------:R-:W-:Y:S02]  /*3ee0*/  LOP3.LUT P2, RZ, R171, 0xff, RZ, 0xc0, !PT ;  /* 0x000000ffabff7812 */ /* 0x000fe4000784c0ff */
[----:B------:R-:W-:Y:S04]  /*3ef0*/  PLOP3.LUT P0, PT, PT, PT, UP0, 0x80, 0x8 ;  /* 0x000000000008781c */ /* 0x000fe80003f0f008 */
[----:B------:R-:W-:Y:S07]  /*3f00*/  PLOP3.LUT P0, PT, P0, PT, PT, 0x8, 0x80 ;  /* 0x000000000080781c */ /* 0x000fee000070e170 */
[----:B------:R-:W-:Y:S11]  /*3f10*/  @P2 FSETP.EQ.AND P0, PT, R81, RZ, PT ;  /* 0x000000ff5100220b */ /* 0x000ff60003f02000 */
[----:B------:R-:W-:Y:S02]  /*3f20*/  @!UPT UIADD3 URZ, UPT, UPT, URZ, URZ, URZ ;  /* 0x000000fffffff290 */ /* 0x000fe4000fffe0ff */
.L_x_70:
[----:B------:R-:W3:Y:S01]  /*3f30*/  SYNCS.PHASECHK.TRANS64.TRYWAIT P2, [UR7+0x50], R12 ;  /* 0x0000500cff0075a7 */ /* 0x000ee20008041107 */
[----:B------:R-:W-:Y:S04]  /*3f40*/  ELECT P4, URZ, PT ;  /* 0x0000000000ff782f */ /* 0x000fe80003880000 */
[----:B------:R-:W-:Y:S11]  /*3f50*/  PLOP3.LUT P4, PT, P0, P4, PT, 0xf2, 0x2f ;  /* 0x00000000002f781c */ /* 0x000ff60000789e72 */
[----:B------:R-:W-:Y:S02]  /*3f60*/  @!UPT UIADD3 URZ, UPT, UPT, URZ, URZ, URZ ;  /* 0x000000fffffff290 */ /* 0x000fe4000fffe0ff */
[----:B-1----:R-:W-:Y:S05]  /*3f70*/  @!P4 IADD3 R9, P0, PT, R32, 0x580, RZ ;  /* 0x000005802009c810 */ /* 0x002fea0007f1e0ff */
[----:B--2---:R-:W-:Y:S01]  /*3f80*/  @!P4 IMAD.X R0, RZ, RZ, R33, P0 ;  /* 0x000000ffff00c224 */ /* 0x004fe200000e0621 */
[----:B---3--:R-:W-:Y:S07]  /*3f90*/  @!P2 BRA `(.L_x_71) ;  /* 0x000000740060a947 */ /* 0x008fee0003800000 */
.L_x_149:
[----:B------:R-:W-:Y:S01]  /*3fa0*/  @!P4 R2UR UR8, R0 ;  /* 0x000000000008c2ca */ /* 0x000fe200000e0000 */
[----:B------:R-:W-:Y:S01]  /*3fb0*/  VOTEU.ALL UP1, P4 ;  /* 0x0000000000ff7886 */ /* 0x000fe20002020000 */
[----:B------:R-:W-:Y:S01]  /*3fc0*/  @!P4 R2UR UR9, R9 ;  /* 0x000000000909c2ca */ /* 0x000fe200000e0000 */
[----:B------:R-:W-:Y:S01]  /*3fd0*/  @!P4 IMAD.MOV.U32 R0, RZ, RZ, 0x2000 ;  /* 0x00002000ff00c424 */ /* 0x000fe200078e00ff */
[----:B------:R-:W-:Y:S01]  /*3fe0*/  UMOV UR10, 0x0 ;  /* 0x00000000000a7882 */ /* 0x000fe20000000000 */
[----:B------:R-:W-:Y:S01]  /*3ff0*/  UMOV UR11, 0x10000000 ;  /* 0x10000000000b7882 */ /* 0x000fe20000000000 */
[----:B------:R-:W-:Y:S01]  /*4000*/  @!UP1 UIADD3 UR32, UPT, UPT, UR7, 0x200, URZ ;  /* 0x0000020007209890 */ /* 0x000fe2000fffe0ff */
[----:B------:R-:W-:Y:S01]  /*4010*/  @!P4 IADD3 R9, P0, PT, R32, 0x580, RZ ;  /* 0x000005802009c810 */ /* 0x000fe20007f1e0ff */
[----:B------:R-:W-:Y:S05]  /*4020*/  VOTEU.ALL UP1, P4 ;  /* 0x0000000000ff7886 */ /* 0x000fea0002020000 */
[----:B------:R-:W-:Y:S01]  /*4030*/  IMAD.U32 R11, RZ, RZ, UR8 ;  /* 0x00000008ff0b7e24 */ /* 0x000fe2000f8e00ff */
[----:B------:R-:W-:Y:S01]  /*4040*/  UPRMT UR8, UR37, 0x654, UR33 ;  /* 0x0000065425087896 */ /* 0x000fe20008000021 */
[----:B------:R-:W-:Y:S03]  /*4050*/  IMAD.U32 R10, RZ, RZ, UR9 ;  /* 0x00000009ff0a7e24 */ /* 0x000fe6000f8e00ff */
[----:B------:R-:W-:Y:S02]  /*4060*/  @!P4 R2UR UR15, R11 ;  /* 0x000000000b0fc2ca */ /* 0x000fe400000e0000 */
[----:B------:R-:W-:Y:S11]  /*4070*/  @!P4 R2UR UR14, R10 ;  /* 0x000000000a0ec2ca */ /* 0x000ff600000e0000 */
[----:B------:R-:W-:Y:S02]  /*4080*/  @!UPT UIADD3 URZ, UPT, UPT, URZ, URZ, URZ ;  /* 0x000000fffffff290 */ /* 0x000fe4000fffe0ff */
[----:B------:R2:W-:Y:S01]  /*4090*/  @!UP1 UTMALDG.3D [UR32], [UR14], desc[UR10] ;  /* 0x00000a200e0095b4 */ /* 0x0005e20008011000 */
[----:B------:R3:W-:Y:S01]  /*40a0*/  @!P4 SYNCS.ARRIVE.TRANS64.RED.A0TR RZ, [UR7+0x30], R0 ;  /* 0x00003000ffffc9a7 */ /* 0x0007e20008300407 */
[----:B------:R-:W-:Y:S01]  /*40b0*/  SYNCS.ARRIVE.TRANS64.RED.A1T0 RZ, [UR8], RZ ;  /* 0x000000ffffff79a7 */ /* 0x000fe20008100408 */
[----:B---3--:R-:W-:Y:S01]  /*40c0*/  @!P4 IMAD.X R0, RZ, RZ, R33, P0 ;  /* 0x000000ffff00c224 */ /* 0x008fe200000e0621 */
[----:B------:R-:W3:Y:S02]  /*40d0*/  SYNCS.PHASECHK.TRANS64.TRYWAIT P2, [UR7+0x58], R12 ;  /* 0x0000580cff0075a7 */ /* 0x000ee40008041107 */
[----:B--23--:R-:W-:Y:S05]  /*40e0*/  @!P2 BRA `(.L_x_72) ;  /* 0x000000740024a947 */ /* 0x00cfea0003800000 */
.L_x_151:
        /* <DEDUP_REMOVED lines=8> */
[----:B------:R-:W-:Y:S01]  /*4170*/  @!UP1 UIADD3 UR24, UPT, UPT, UR7, 0x2200, URZ ;  /* 0x0000220007189890 */ /* 0x000fe2000fffe0ff */
[----:B------:R-:W-:Y:S01]  /*4180*/  VOTEU.ALL UP1, P4 ;  /* 0x0000000000ff7886 */ /* 0x000fe20002020000 */
[----:B------:R-:W-:Y:S01]  /*4190*/  UMOV UR27, UR35 ;  /* 0x00000023001b7c82 */ /* 0x000fe20008000000 */
[----:B------:R-:W-:Y:S02]  /*41a0*/  UMOV UR28, UR36 ;  /* 0x00000024001c7c82 */ /* 0x000fe40008000000 */
[----:B------:R-:W-:Y:S01]  /*41b0*/  IMAD.U32 R11, RZ, RZ, UR8 ;  /* 0x00000008ff0b7e24 */ /* 0x000fe2000f8e00ff */
[----:B------:R-:W-:Y:S01]  /*41c0*/  UPRMT UR8, UR37, 0x654, UR25 ;  /* 0x0000065425087896 */ /* 0x000fe20008000019 */
[----:B------:R-:W-:Y:S02]  /*41d0*/  IMAD.U32 R10, RZ, RZ, UR9 ;  /* 0x00000009ff0a7e24 */ /* 0x000fe4000f8e00ff */
[----:B------:R-:W-:Y:S01]  /*41e0*/  @!P4 IMAD.X R20, RZ, RZ, R33, P0 ;  /* 0x000000ffff14c224 */ /* 0x000fe200000e0621 */
[----:B------:R-:W-:Y:S02]  /*41f0*/  @!P4 R2UR UR15, R11 ;  /* 0x000000000b0fc2ca */ /* 0x000fe400000e0000 */
[----:B------:R-:W-:Y:S11]  /*4200*/  @!P4 R2UR UR14, R10 ;  /* 0x000000000a0ec2ca */ /* 0x000ff600000e0000 */
[----:B------:R-:W-:Y:S02]  /*4210*/  @!UPT UIADD3 URZ, UPT, UPT, URZ, URZ, URZ ;  /* 0x000000fffffff290 */ /* 0x000fe4000fffe0ff */
[----:B------:R2:W-:Y:S01]  /*4220*/  @!UP1 UTMALDG.3D [UR24], [UR14], desc[UR10] ;  /* 0x00000a180e0095b4 */ /* 0x0005e20008011000 */
[----:B------:R2:W-:Y:S01]  /*4230*/  @!P4 SYNCS.ARRIVE.TRANS64.RED.A0TR RZ, [UR7+0x38], R0 ;  /* 0x00003800ffffc9a7 */ /* 0x0005e20008300407 */
[----:B------:R-:W-:Y:S01]  /*4240*/  SYNCS.ARRIVE.TRANS64.RED.A1T0 RZ, [UR8], RZ ;  /* 0x000000ffffff79a7 */ /* 0x000fe20008100408 */
[----:B------:R-:W3:Y:S02]  /*4250*/  SYNCS.PHASECHK.TRANS64.TRYWAIT P2, [UR7+0x60], R12 ;  /* 0x0000600cff0075a7 */ /* 0x000ee40008041107 */
[----:B--23--:R-:W-:Y:S05]  /*4260*/  @!P2 BRA `(.L_x_73) ;  /* 0x0000007000dca947 */ /* 0x00cfea0003800000 */
.L_x_153:
[----:B------:R-:W2:Y:S01]  /*4270*/  LDC.64 R14, c[0x0][0xb10] ;  /* 0x0002c400ff0e7b82 */ /* 0x000ea20000000a00 */
[----:B------:R-:W-:Y:S01]  /*4280*/  @!P4 R2UR UR8, R20 ;  /* 0x000000001408c2ca */ /* 0x000fe200000e0000 */
[----:B------:R-:W-:Y:S01]  /*4290*/  VOTEU.ALL UP1, P4 ;  /* 0x0000000000ff7886 */ /* 0x000fe20002020000 */
[----:B------:R-:W-:Y:S01]  /*42a0*/  @!P4 R2UR UR9, R21 ;  /* 0x000000001509c2ca */ /* 0x000fe200000e0000 */
[----:B------:R-:W-:Y:S01]  /*42b0*/  UMOV UR10, 0x0 ;  /* 0x00000000000a7882 */ /* 0x000fe20000000000 */
[----:B------:R-:W-:Y:S03]  /*42c0*/  UMOV UR11, 0x10000000 ;  /* 0x10000000000b7882 */ /* 0x000fe60000000000 */
[----:B------:R-:W3:Y:S01]  /*42d0*/  LDC.64 R10, c[0x0][0xb18] ;  /* 0x0002c600ff0a7b82 */ /* 0x000ee20000000a00 */
[----:B------:R-:W-:Y:S01]  /*42e0*/  @!UP1 UIADD3 UR18, UPT, UPT, UR34, 0x80, URZ ;  /* 0x0000008022129890 */ /* 0x000fe2000fffe0ff */
[----:B------:R-:W-:Y:S01]  /*42f0*/  @P3 SHF.R.U32.HI R28, RZ, 0x10, R25 ;  /* 0x00000010ff1c3819 */ /* 0x000fe20000011619 */
[----:B------:R-:W-:Y:S01]  /*4300*/  @!UP1 UIADD3 UR16, UPT, UPT, UR7, 0x4200, URZ ;  /* 0x0000420007109890 */ /* 0x000fe2000fffe0ff */
[----:B------:R-:W-:Y:S01]  /*4310*/  VIADD R30, R30, 0x1 ;  /* 0x000000011e1e7836 */ /* 0x000fe20000000000 */
[----:B------:R-:W-:Y:S03]  /*4320*/  VOTEU.ALL UP1, P4 ;  /* 0x0000000000ff7886 */ /* 0x000fe60002020000 */
[----:B------:R-:W5:Y:S01]  /*4330*/  @!P1 LDC R0, c[0x0][0xb20] ;  /* 0x0002c800ff009b82 */ /* 0x000f620000000800 */
[----:B------:R-:W-:Y:S01]  /*4340*/  UMOV UR19, UR35 ;  /* 0x0000002300137c82 */ /* 0x000fe20008000000 */
[----:B------:R-:W-:Y:S01]  /*4350*/  IMAD.U32 R21, RZ, RZ, UR8 ;  /* 0x00000008ff157e24 */ /* 0x000fe2000f8e00ff */
[----:B------:R-:W-:Y:S05]  /*4360*/  UMOV UR20, UR36 ;  /* 0x0000002400147c82 */ /* 0x000fea0008000000 */
[----:B-1----:R-:W1:Y:S01]  /*4370*/  @!P1 LDC R3, c[0x0][0xb0c] ;  /* 0x0002c300ff039b82 */ /* 0x002e620000000800 */
[----:B------:R-:W-:Y:S01]  /*4380*/  IMAD.U32 R20, RZ, RZ, UR9 ;  /* 0x00000009ff147e24 */ /* 0x000fe2000f8e00ff */
[----:B------:R-:W-:Y:S01]  /*4390*/  UPRMT UR8, UR37, 0x654, UR17 ;  /* 0x0000065425087896 */ /* 0x000fe20008000011 */
[----:B------:R-:W-:Y:S03]  /*43a0*/  @!P4 R2UR UR15, R21 ;  /* 0x00000000150fc2ca */ /* 0x000fe600000e0000 */
[----:B------:R-:W-:Y:S01]  /*43b0*/  @!P4 R2UR UR14, R20 ;  /* 0x00000000140ec2ca */ /* 0x000fe200000e0000 */
[----:B------:R-:W-:Y:S11]  /*43c0*/  @!P4 IMAD.MOV.U32 R20, RZ, RZ, 0x2000 ;  /* 0x00002000ff14c424 */ /* 0x000ff600078e00ff */
[----:B------:R-:W-:Y:S01]  /*43d0*/  @!UPT UIADD3 URZ, UPT, UPT, URZ, URZ, URZ ;  /* 0x000000fffffff290 */ /* 0x000fe2000fffe0ff */
[----:B------:R1:W-:Y:S01]  /*43e0*/  @!UP1 UTMALDG.3D [UR16], [UR14], desc[UR10] ;  /* 0x00000a100e0095b4 */ /* 0x0003e20008011000 */
[----:B------:R1:W-:Y:S02]  /*43f0*/  @!P4 SYNCS.ARRIVE.TRANS64.RED.A0TR RZ, [UR7+0x40], R20 ;  /* 0x00004014ffffc9a7 */ /* 0x0003e40008300407 */
[----:B-1----:R-:W-:Y:S01]  /*4400*/  @!P1 ISETP.NE.AND P2, PT, R3, 0x1, PT ;  /* 0x000000010300980c */ /* 0x002fe20003f45270 */
[C---:B--2---:R-:W-:Y:S01]  /*4410*/  @!P1 IMAD.HI.U32 R14, R13.reuse, R14, RZ ;  /* 0x0000000e0d0e9227 */ /* 0x044fe200078e00ff */
[----:B---3--:R-:W-:Y:S03]  /*4420*/  @!P1 ISETP.NE.AND P0, PT, R10, 0x1, PT ;  /* 0x000000010a00980c */ /* 0x008fe60003f05270 */
[C---:B------:R-:W-:Y:S01]  /*4430*/  @!P1 IMAD.HI.U32 R11, R8.reuse, R11, RZ ;  /* 0x0000000b080b9227 */ /* 0x040fe200078e00ff */
[----:B------:R-:W-:Y:S04]  /*4440*/  @!P1 SHF.R.U32.HI R14, RZ, R15, R14 ;  /* 0x0000000fff0e9219 */ /* 0x000fe8000001160e */
[----:B-----5:R-:W-:Y:S01]  /*4450*/  @!P1 SHF.R.U32.HI R9, RZ, R0, R11 ;  /* 0x00000000ff099219 */ /* 0x020fe2000001160b */
[----:B------:R-:W-:Y:S01]  /*4460*/  SYNCS.ARRIVE.TRANS64.RED.A1T0 RZ, [UR8], RZ ;  /* 0x000000ffffff79a7 */ /* 0x000fe20008100408 */
[----:B------:R-:W-:Y:S02]  /*4470*/  @!P1 SEL R14, R13, R14, !P2 ;  /* 0x0000000e0d0e9207 */ /* 0x000fe40005000000 */
[----:B------:R-:W-:Y:S01]  /*4480*/  @!P1 SEL R9, R8, R9, !P0 ;  /* 0x0000000908099207 */ /* 0x000fe20004000000 */
[----:B------:R-:W1:Y:S04]  /*4490*/  SYNCS.PHASECHK.TRANS64.TRYWAIT P5, [UR7+0x68], R12 ;  /* 0x0000680cff0075a7 */ /* 0x000e6800080a1107 */
[----:B------:R-:W-:Y:S02]  /*44a0*/  @!P1 IMAD.IADD R0, R9, 0x1, -R14 ;  /* 0x0000000109009824 */ /* 0x000fe400078e0a0e */
[----:B------:R-:W-:Y:S02]  /*44b0*/  @!P1 IMAD.IADD R9, R14, 0x1, -R9 ;  /* 0x000000010e099824 */ /* 0x000fe400078e0a09 */
[----:B------:R-:W-:Y:S02]  /*44c0*/  @!P1 IMAD R13, R0, R3, R13 ;  /* 0x00000003000d9224 */ /* 0x000fe400078e020d */
[----:B------:R-:W-:Y:S01]  /*44d0*/  @!P1 IMAD R8, R9, R10, R8 ;  /* 0x0000000a09089224 */ /* 0x000fe200078e0208 */
[----:B-1----:R-:W-:Y:S06]  /*44e0*/  @!P5 BRA `(.L_x_74) ;  /* 0x000000700054d947 */ /* 0x002fec0003800000 */
.L_x_155:
[----:B-1----:R-:W-:Y:S01]  /*44f0*/  @!P4 IADD3 R3, P0, PT, R32, 0x580, RZ ;  /* 0x000005802003c810 */ /* 0x002fe20007f1e0ff */
[----:B------:R-:W-:Y:S01]  /*4500*/  VOTEU.ALL UP1, P4 ;  /* 0x0000000000ff7886 */ /* 0x000fe20002020000 */
[----:B------:R-:W-:Y:S01]  /*4510*/  UMOV UR18, 0x0 ;  /* 0x0000000000127882 */ /* 0x000fe20000000000 */
[----:B------:R-:W-:Y:S01]  /*4520*/  UMOV UR19, 0x10000000 ;  /* 0x1000000000137882 */ /* 0x000fe20000000000 */
[----:B------:R-:W-:Y:S01]  /*4530*/  @!P4 R2UR UR9, R3 ;  /* 0x000000000309c2ca */ /* 0x000fe200000e0000 */
[----:B------:R-:W-:Y:S01]  /*4540*/  @!P4 IMAD.X R0, RZ, RZ, R33, P0 ;  /* 0x000000ffff00c224 */ /* 0x000fe200000e0621 */
[----:B------:R-:W-:Y:S01]  /*4550*/  @!UP1 UIADD3 UR10, UPT, UPT, UR34, 0xc0, URZ ;  /* 0x000000c0220a9890 */ /* 0x000fe2000fffe0ff */
[----:B------:R-:W-:Y:S01]  /*4560*/  ISETP.NE.AND P0, PT, R30, 0x2, PT ;  /* 0x000000021e00780c */ /* 0x000fe20003f05270 */
[----:B------:R-:W-:Y:S01]  /*4570*/  UMOV UR11, UR35 ;  /* 0x00000023000b7c82 */ /* 0x000fe20008000000 */
[----:B------:R-:W-:Y:S01]  /*4580*/  UMOV UR12, UR36 ;  /* 0x00000024000c7c82 */ /* 0x000fe20008000000 */
[----:B------:R-:W-:Y:S01]  /*4590*/  @!P4 R2UR UR8, R0 ;  /* 0x000000000008c2ca */ /* 0x000fe200000e0000 */
[----:B------:R-:W-:Y:S01]  /*45a0*/  IMAD.IADD R20, R8, 0x1, R147 ;  /* 0x0000000108147824 */ /* 0x000fe200078e0293 */
[----:B------:R-:W-:Y:S01]  /*45b0*/  @P3 R2UR UR36, R28 ;  /* 0x000000001c2432ca */ /* 0x000fe200000e0000 */
[----:B------:R-:W-:Y:S01]  /*45c0*/  IMAD.IADD R21, R13, 0x1, R170 ;  /* 0x000000010d157824 */ /* 0x000fe200078e02aa */
[----:B------:R-:W-:Y:S02]  /*45d0*/  SEL R0, RZ, 0x1, P0 ;  /* 0x00000001ff007807 */ /* 0x000fe40000000000 */
[----:B------:R-:W-:Y:S01]  /*45e0*/  LOP3.LUT R31, R31, 0x1, RZ, 0x3c, !PT ;  /* 0x000000011f1f7812 */ /* 0x000fe200078e3cff */
[----:B------:R-:W-:Y:S01]  /*45f0*/  IMAD.U32 R10, RZ, RZ, UR9 ;  /* 0x00000009ff0a7e24 */ /* 0x000fe2000f8e00ff */
[----:B------:R-:W-:Y:S01]  /*4600*/  @!UP1 UIADD3 UR9, UPT, UPT, UR7, 0x48, URZ ;  /* 0x0000004807099890 */ /* 0x000fe2000fffe0ff */
[----:B------:R-:W-:Y:S02]  /*4610*/  LOP3.LUT R29, R29, R0, RZ, 0x3c, !PT ;  /* 0x000000001d1d7212 */ /* 0x000fe400078e3cff */
[----:B------:R-:W-:Y:S02]  /*4620*/  SEL R30, R30, RZ, P0 ;  /* 0x000000ff1e1e7207 */ /* 0x000fe40000000000 */
[----:B------:R-:W-:Y:S01]  /*4630*/  IMAD.U32 R11, RZ, RZ, UR8 ;  /* 0x00000008ff0b7e24 */ /* 0x000fe2000f8e00ff */
[----:B------:R-:W-:Y:S01]  /*4640*/  @!P4 R2UR UR14, R10 ;  /* 0x000000000a0ec2ca */ /* 0x000fe200000e0000 */
[----:B------:R-:W-:Y:S01]  /*4650*/  @!UP1 UIADD3 UR8, UPT, UPT, UR7, 0x6200, URZ ;  /* 0x0000620007089890 */ /* 0x000fe2000fffe0ff */
[----:B------:R-:W-:Y:S02]  /*4660*/  VOTEU.ALL UP1, P4 ;  /* 0x0000000000ff7886 */ /* 0x000fe40002020000 */
[----:B------:R-:W-:Y:S11]  /*4670*/  @!P4 R2UR UR15, R11 ;  /* 0x000000000b0fc2ca */ /* 0x000ff600000e0000 */
[----:B------:R-:W-:Y:S02]  /*4680*/  @!UPT UIADD3 URZ, UPT, UPT, URZ, URZ, URZ ;  /* 0x000000fffffff290 */ /* 0x000fe4000fffe0ff */
[----:B------:R2:W-:Y:S01]  /*4690*/  @!UP1 UTMALDG.3D [UR8], [UR14], desc[UR18] ;  /* 0x000012080e0095b4 */ /* 0x0005e20008011000 */
[----:B------:R2:W-:Y:S01]  /*46a0*/  @!P4 SYNCS.ARRIVE.TRANS64.RED.A0TR RZ, [UR7+0x48], R23 ;  /* 0x00004817ffffc9a7 */ /* 0x0005e20008300407 */
[----:B------:R-:W-:Y:S01]  /*46b0*/  UPLOP3.LUT UP1, UPT, UPT, UPT, UPT, 0x80, 0x8 ;  /* 0x000000000008789c */ /* 0x000fe20003f2f070 */
[----:B------:R-:W-:Y:S01]  /*46c0*/  SYNCS.ARRIVE.TRANS64.RED.A1T0 RZ, [UR13], RZ ;  /* 0x000000ffffff79a7 */ /* 0x000fe2000810040d */
[----:B------:R-:W-:Y:S09]  /*46d0*/  @P3 BRA `(.L_x_75) ;  /* 0xfffffff000943947 */ /* 0x000ff2000383ffff */
[----:B------:R-:W-:-:S04]  /*46e0*/  SHF.L.U32 R3, R31, 0x1f, RZ ;  /* 0x0000001f1f037819 */ /* 0x000fc800000006ff */
[----:B------:R-:W1:Y:S02]  /*46f0*/  SYNCS.PHASECHK.TRANS64.TRYWAIT P0, [UR7+0x50], R3 ;  /* 0x00005003ff0075a7 */ /* 0x000e640008001107 */
[----:B-1----:R-:W-:Y:S05]  /*4700*/  @!P0 BRA `(.L_x_76) ;  /* 0x0000006c00e48947 */ /* 0x002fea0003800000 */
.L_x_157:
[----:B------:R-:W3:Y:S02]  /*4710*/  SYNCS.PHASECHK.TRANS64.TRYWAIT P0, [UR7+0x58], R3 ;  /* 0x00005803ff0075a7 */ /* 0x000ee40008001107 */
[----:B---3--:R-:W-:Y:S05]  /*4720*/  @!P0 BRA `(.L_x_77) ;  /* 0x0000006c00f48947 */ /* 0x008fea0003800000 */
.L_x_159:
[----:B------:R-:W3:Y:S02]  /*4730*/  SYNCS.PHASECHK.TRANS64.TRYWAIT P0, [UR7+0x60], R3 ;  /* 0x00006003ff0075a7 */ /* 0x000ee40008001107 */
[----:B---3--:R-:W-:Y:S05]  /*4740*/  @!P0 BRA `(.L_x_78) ;  /* 0x0000007000048947 */ /* 0x008fea0003800000 */
.L_x_161:
[----:B-1----:R-:W-:-:S07]  /*4750*/  MOV R0, UR7 ;  /* 0x0000000700007c02 */ /* 0x002fce0008000f00 */
.L_x_79:
[----:B-1----:R-:W-:-:S04]  /*4760*/  SHF.L.U32 R3, R31, 0x1f, RZ ;  /* 0x0000001f1f037819 */ /* 0x002fc800000006ff */
[----:B------:R1:W3:Y:S03]  /*4770*/  SYNCS.PHASECHK.TRANS64.TRYWAIT P0, [R0+URZ+0x68], R3 ;  /* 0x00006803000075a7 */ /* 0x0002e600080011ff */
[----:B---3--:R-:W-:Y:S05]  /*4780*/  @!P0 NANOSLEEP.SYNCS 0x989680 ;  /* 0x009896800000895d */ /* 0x008fea0003900000 */
[----:B------:R-:W3:Y:S02]  /*4790*/  @!P0 SYNCS.PHASECHK.TRANS64 P0, [R0+URZ+0x68], R3 ;  /* 0x00006803000085a7 */ /* 0x000ee400080010ff */
[----:B--23--:R-:W-:Y:S05]  /*47a0*/  @P0 EXIT ;  /* 0x000000000000094d */ /* 0x00cfea0003800000 */
[----:B------:R-:W-:Y:S05]  /*47b0*/  BRA `(.L_x_79) ;  /* 0xfffffffc00e87947 */ /* 0x000fea000383ffff */
.L_x_64:
[----:B------:R-:W-:-:S06]  /*47c0*/  UISETP.GE.AND UP1, UPT, UR8, 0x4, UPT ;  /* 0x000000040800788c */ /* 0x000fcc000bf26270 */
[----:B------:R-:W-:-:S13]  /*47d0*/  PLOP3.LUT P0, PT, PT, PT, UP1, 0x80, 0x8 ;  /* 0x000000000008781c */ /* 0x000fda0003f0f018 */
[----:B------:R-:W-:Y:S05]  /*47e0*/  @!P0 EXIT ;  /* 0x000000000000894d */ /* 0x000fea0003800000 */
[----:B------:R-:W-:Y:S01]  /*47f0*/  BAR.SYNC.DEFER_BLOCKING 0x6, 0xa0 ;  /* 0x0182800000007b1d */ /* 0x000fe20000010000 */
[C---:B------:R-:W-:Y:S01]  /*4800*/  IMAD.SHL.U32 R3, R185.reuse, 0x40, RZ ;  /* 0x00000040b9037824 */ /* 0x040fe200078e00ff */
[C---:B------:R-:W-:Y:S01]  /*4810*/  LOP3.LUT R189, R185.reuse, 0x60, RZ, 0xc0, !PT ;  /* 0x00000060b9bd7812 */ /* 0x040fe200078ec0ff */
[C---:B------:R-:W-:Y:S01]  /*4820*/  IMAD.SHL.U32 R172, R185.reuse, 0x8, RZ ;  /* 0x00000008b9ac7824 */ /* 0x040fe200078e00ff */
[C---:B------:R-:W-:Y:S01]  /*4830*/  LOP3.LUT R187, R185.reuse, 0x2, RZ, 0xc0, !PT ;  /* 0x00000002b9bb7812 */ /* 0x040fe200078ec0ff */
[----:B------:R-:W-:Y:S01]  /*4840*/  IMAD.U32 R79, R185, 0x10000, RZ ;  /* 0x00010000b94f7824 */ /* 0x000fe200078e00ff */
[----:B------:R-:W-:Y:S02]  /*4850*/  UMOV UR49, 0x400 ;  /* 0x0000040000317882 */ /* 0x000fe40000000000 */
[----:B------:R-:W1:Y:S01]  /*4860*/  LDC R177, c[0x0][0x370] ;  /* 0x0000dc00ffb17b82 */ /* 0x000e620000000800 */
[----:B------:R-:W-:Y:S01]  /*4870*/  ULEA UR49, UR37, UR49, 0x18 ;  /* 0x0000003125317291 */ /* 0x000fe2000f8ec0ff */
[----:B------:R-:W-:Y:S01]  /*4880*/  LOP3.LUT R5, R3, 0x180, RZ, 0xc0, !PT ;  /* 0x0000018003057812 */ /* 0x000fe200078ec0ff */
[----:B------:R-:W-:Y:S01]  /*4890*/  HFMA2 R191, -RZ, RZ, 0, 0 ;  /* 0x00000000ffbf7431 */ /* 0x000fe200000001ff */
[----:B------:R-:W-:Y:S01]  /*48a0*/  LOP3.LUT R79, R79, 0x600000, RZ, 0xc0, !PT ;  /* 0x006000004f4f7812 */ /* 0x000fe200078ec0ff */
[----:B------:R-:W-:Y:S01]  /*48b0*/  UIADD3 UR4, UPT, UPT, UR49, 0x8200, URZ ;  /* 0x0000820031047890 */ /* 0x000fe2000fffe0ff */
[----:B------:R-:W-:Y:S01]  /*48c0*/  LOP3.LUT R172, R5, 0x30, R172, 0xf8, !PT ;  /* 0x0000003005ac7812 */ /* 0x000fe200078ef8ac */
[----:B------:R-:W-:Y:S01]  /*48d0*/  IMAD.MOV.U32 R76, RZ, RZ, RZ ;  /* 0x000000ffff4c7224 */ /* 0x000fe200078e00ff */
[----:B------:R-:W2:Y:S01]  /*48e0*/  LDC R74, c[0x0][0xb0c] ;  /* 0x0002c300ff4a7b82 */ /* 0x000ea20000000800 */
[----:B------:R-:W-:-:S02]  /*48f0*/  LOP3.LUT R185, R185, 0x4, RZ, 0xc0, !PT ;  /* 0x00000004b9b97812 */ /* 0x000fc400078ec0ff */
[----:B------:R-:W-:Y:S02]  /*4900*/  CS2R R182, SRZ ;  /* 0x0000000000b67805 */ /* 0x000fe4000001ff00 */
[----:B------:R-:W-:Y:S02]  /*4910*/  LOP3.LUT R172, R172, 0x1e40, R3, 0xf8, !PT ;  /* 0x00001e40acac7812 */ /* 0x000fe400078ef803 */
[----:B------:R-:W-:Y:S02]  /*4920*/  CS2R R180, SRZ ;  /* 0x0000000000b47805 */ /* 0x000fe4000001ff00 */
[----:B------:R-:W-:Y:S01]  /*4930*/  IADD3 R184, PT, PT, -R185, 0x2, RZ ;  /* 0x00000002b9b87810 */ /* 0x000fe20007ffe1ff */
[----:B------:R-:W-:Y:S01]  /*4940*/  IMAD.MOV R176, RZ, RZ, -R187 ;  /* 0x000000ffffb07224 */ /* 0x000fe200078e0abb */
[----:B------:R-:W-:Y:S01]  /*4950*/  MOV R188, UR4 ;  /* 0x0000000400bc7c02 */ /* 0x000fe20008000f00 */
[----:B------:R-:W4:Y:S01]  /*4960*/  LDC R174, c[0x0][0xb20] ;  /* 0x0002c800ffae7b82 */ /* 0x000f220000000800 */
[----:B------:R-:W3:Y:S01]  /*4970*/  LDS R0, [UR49+0x110] ;  /* 0x00011031ff007984 */ /* 0x000ee20008000800 */
[----:B------:R-:W-:Y:S01]  /*4980*/  VIADD R186, R172, UR49 ;  /* 0x00000031acba7c36 */ /* 0x000fe20008000000 */
[----:B------:R-:W1:Y:S01]  /*4990*/  LDCU.64 UR52, c[0x0][0x348] ;  /* 0x00006900ff3477ac */ /* 0x000e620008000a00 */
[----:B------:R-:W-:-:S02]  /*49a0*/  IMAD.MOV R175, RZ, RZ, -R185 ;  /* 0x000000ffffaf7224 */ /* 0x000fc400078e0ab9 */
[----:B------:R-:W-:Y:S01]  /*49b0*/  VIADD R186, R186, 0x200 ;  /* 0x00000200baba7836 */ /* 0x000fe20000000000 */
[----:B------:R-:W1:Y:S01]  /*49c0*/  LDCU.64 UR38, c[0x0][0x888] ;  /* 0x00011100ff2677ac */ /* 0x000e620008000a00 */
[----:B------:R-:W1:Y:S01]  /*49d0*/  LDC R73, c[0x0][0xb30] ;  /* 0x0002cc00ff497b82 */ /* 0x000e620000000800 */
[----:B------:R-:W1:Y:S01]  /*49e0*/  LDCU.64 UR44, c[0x0][0x890] ;  /* 0x00011200ff2c77ac */ /* 0x000e620008000a00 */
[----:B------:R-:W-:-:S06]  /*49f0*/  UIADD3 UR48, UPT, UPT, UR49, 0x200, URZ ;  /* 0x0000020031307890 */ /* 0x000fcc000fffe0ff */
[----:B------:R-:W1:Y:S08]  /*4a00*/  LDC.64 R168, c[0x0][0xb10] ;  /* 0x0002c400ffa87b82 */ /* 0x000e700000000a00 */
[----:B------:R-:W1:Y:S08]  /*4a10*/  LDC.64 R70, c[0x0][0xb18] ;  /* 0x0002c600ff467b82 */ /* 0x000e700000000a00 */
[----:B------:R-:W1:Y:S08]  /*4a20*/  LDC.64 R68, c[0x0][0xb28] ;  /* 0x0002ca00ff447b82 */ /* 0x000e700000000a00 */
[----:B------:R-:W1:Y:S01]  /*4a30*/  LDC.64 R166, c[0x0][0x8b0] ;  /* 0x00022c00ffa67b82 */ /* 0x000e620000000a00 */
[----:B---3--:R-:W-:-:S07]  /*4a40*/  IMAD.IADD R79, R0, 0x1, R79 ;  /* 0x00000001004f7824 */ /* 0x008fce00078e024f */
[----:B------:R-:W3:Y:S08]  /*4a50*/  LDC.64 R164, c[0x0][0x8a8] ;  /* 0x00022a00ffa47b82 */ /* 0x000ef00000000a00 */
[----:B--2-4-:R-:W1:Y:S02]  /*4a60*/  LDC R178, c[0x0][0x374] ;  /* 0x0000dd00ffb27b82 */ /* 0x014e640000000800 */
.L_x_124:
[C---:B------:R-:W-:Y:S02]  /*4a70*/  LEA R0, R191.reuse, UR49, 0x3 ;  /* 0x00000031bf007c11 */ /* 0x040fe4000f8e18ff */
[----:B------:R-:W-:Y:S02]  /*4a80*/  SHF.L.U32 R3, R182, 0x1f, RZ ;  /* 0x0000001fb6037819 */ /* 0x000fe400000006ff */
[----:B------:R-:W-:Y:S02]  /*4a90*/  LEA R16, R191, UR49, 0x4 ;  /* 0x00000031bf107c11 */ /* 0x000fe4000f8e20ff */
[----:B------:R-:W2:Y:S02]  /*4aa0*/  SYNCS.PHASECHK.TRANS64.TRYWAIT P0, [R0+URZ+0x80], R3 ;  /* 0x00008003000075a7 */ /* 0x000ea400080011ff */
[----:B-12---:R-:W-:Y:S05]  /*4ab0*/  @!P0 BRA `(.L_x_80) ;  /* 0x0000006c00408947 */ /* 0x006fea0003800000 */
.L_x_162:
[----:B------:R-:W4:Y:S01]  /*4ac0*/  LDC.64 R12, c[0x0][0xb10] ;  /* 0x0002c400ff0c7b82 */ /* 0x000f220000000a00 */
[----:B------:R-:W3:Y:S01]  /*4ad0*/  LDS.128 R16, [R16+0xf0] ;  /* 0x0000f00010107984 */ /* 0x000ee20000000c00 */
[----:B-1----:R-:W-:Y:S01]  /*4ae0*/  ISETP.NE.AND P1, PT, R73, 0x1, PT ;  /* 0x000000014900780c */ /* 0x002fe20003f25270 */
[----:B--2---:R-:W-:Y:S01]  /*4af0*/  VIADD R0, R0, 0x90 ;  /* 0x0000009000007836 */ /* 0x004fe20000000000 */
[----:B------:R-:W-:Y:S04]  /*4b00*/  ISETP.GE.AND P0, PT, R72, 0x1, PT ;  /* 0x000000014800780c */ /* 0x000fe80003f06270 */
[----:B------:R-:W1:Y:S01]  /*4b10*/  LDC.64 R10, c[0x0][0xb18] ;  /* 0x0002c600ff0a7b82 */ /* 0x000e620000000a00 */
[----:B------:R-:W-:Y:S01]  /*4b20*/  PRMT R0, RZ, 0x654, R0 ;  /* 0x00000654ff007816 */ /* 0x000fe20000000000 */
[----:B------:R-:W-:Y:S01]  /*4b30*/  @!PT LDS RZ, [RZ] ;  /* 0x00000000fffff984 */ /* 0x000fe20000000800 */
[----:B------:R-:W-:Y:S01]  /*4b40*/  @!PT LDS RZ, [RZ] ;  /* 0x00000000fffff984 */ /* 0x000fe20000000800 */
[----:B------:R-:W-:Y:S01]  /*4b50*/  @!PT LDS RZ, [RZ] ;  /* 0x00000000fffff984 */ /* 0x000fe20000000800 */
[----:B------:R-:W-:Y:S01]  /*4b60*/  @!PT LDS RZ, [RZ] ;  /* 0x00000000fffff984 */ /* 0x000fe20000000800 */
[----:B------:R2:W-:Y:S06]  /*4b70*/  MEMBAR.ALL.CTA ;  /* 0x0000000000007992 */ /* 0x0005ec0000008000 */
[----:B--2---:R-:W2:Y:S01]  /*4b80*/  FENCE.VIEW.ASYNC.S ;  /* 0x00000000000073c6 */ /* 0x004ea20000000000 */
[----:B------:R-:W1:Y:S08]  /*4b90*/  @!P1 LDC R14, c[0x0][0xb20] ;  /* 0x0002c800ff0e9b82 */ /* 0x000e700000000800 */
[----:B------:R-:W1:Y:S01]  /*4ba0*/  @!P1 LDC R9, c[0x0][0xb0c] ;  /* 0x0002c300ff099b82 */ /* 0x000e620000000800 */
[----:B--2---:R2:W-:Y:S01]  /*4bb0*/  SYNCS.ARRIVE.TRANS64.RED.A1T0 RZ, [R0+URZ], RZ ;  /* 0x000000ff00ff79a7 */ /* 0x0045e200081004ff */
[----:B---3--:R-:W-:Y:S04]  /*4bc0*/  LOP3.LUT P4, RZ, R18, 0x1, RZ, 0xc0, !PT ;  /* 0x0000000112ff7812 */ /* 0x008fe8000788c0ff */
[----:B------:R-:W-:Y:S09]  /*4bd0*/  P2R R190, PR, RZ, 0x10 ;  /* 0x00000010ffbe7803 */ /* 0x000ff20000000000 */
[----:B------:R-:W-:Y:S02]  /*4be0*/  @P4 MOV R77, R16 ;  /* 0x00000010004d4202 */ /* 0x000fe40000000f00 */
[----:B------:R-:W-:Y:S01]  /*4bf0*/  @P4 LOP3.LUT R75, R17, 0xffff, RZ, 0xc0, !PT ;  /* 0x0000ffff114b4812 */ /* 0x000fe200078ec0ff */
[----:B--2-4-:R-:W-:Y:S06]  /*4c00*/  @!P0 BRA `(.L_x_81) ;  /* 0x0000000000a48947 */ /* 0x014fec0003800000 */
[----:B------:R-:W-:Y:S01]  /*4c10*/  IMAD.HI.U32 R23, R178, R71, RZ ;  /* 0x00000047b2177227 */ /* 0x000fe200078e00ff */
[----:B------:R-:W-:Y:S02]  /*4c20*/  ISETP.NE.AND P0, PT, R70, 0x1, PT ;  /* 0x000000014600780c */ /* 0x000fe40003f05270 */
[----:B------:R-:W-:Y:S01]  /*4c30*/  ISETP.NE.AND P2, PT, R72, 0x1, PT ;  /* 0x000000014800780c */ /* 0x000fe20003f45270 */
[----:B------:R-:W-:Y:S01]  /*4c40*/  IMAD.HI.U32 R22, R177, R168, RZ ;  /* 0x000000a8b1167227 */ /* 0x000fe200078e00ff */
[----:B------:R-:W-:Y:S02]  /*4c50*/  SHF.R.U32.HI R23, RZ, R174, R23 ;  /* 0x000000aeff177219 */ /* 0x000fe40000011617 */
[----:B------:R-:W-:Y:S01]  /*4c60*/  ISETP.NE.AND P3, PT, R74, 0x1, PT ;  /* 0x000000014a00780c */ /* 0x000fe20003f65270 */
[----:B------:R-:W-:Y:S01]  /*4c70*/  IMAD.HI.U32 R26, R77, R168, RZ ;  /* 0x000000a84d1a7227 */ /* 0x000fe200078e00ff */
[----:B------:R-:W-:Y:S02]  /*4c80*/  SHF.R.U32.HI R22, RZ, R169, R22 ;  /* 0x000000a9ff167219 */ /* 0x000fe40000011616 */
[----:B------:R-:W-:Y:S01]  /*4c90*/  SEL R3, R178, R23, !P0 ;  /* 0x00000017b2037207 */ /* 0x000fe20004000000 */
[----:B------:R-:W-:Y:S01]  /*4ca0*/  IMAD.HI.U32 R23, R75, R71, RZ ;  /* 0x000000474b177227 */ /* 0x000fe200078e00ff */
[----:B------:R-:W-:Y:S02]  /*4cb0*/  SEL R7, R177, R22, !P3 ;  /* 0x00000016b1077207 */ /* 0x000fe40005800000 */
[----:B------:R-:W-:Y:S01]  /*4cc0*/  SHF.R.U32.HI R26, RZ, R169, R26 ;  /* 0x000000a9ff1a7219 */ /* 0x000fe2000001161a */
[-C--:B------:R-:W-:Y:S04]  /*4cd0*/  IMAD.HI.U32 R22, R3, R68.reuse, RZ ;  /* 0x0000004403167227 */ /* 0x080fe800078e00ff */
[----:B------:R-:W-:Y:S01]  /*4ce0*/  IMAD.HI.U32 R24, R7, R68, RZ ;  /* 0x0000004407187227 */ /* 0x000fe200078e00ff */
[-C--:B------:R-:W-:Y:S02]  /*4cf0*/  @P2 SHF.R.U32.HI R3, RZ, R69.reuse, R22 ;  /* 0x00000045ff032219 */ /* 0x080fe40000011616 */
[----:B------:R-:W-:Y:S02]  /*4d00*/  SHF.R.U32.HI R22, RZ, R174, R23 ;  /* 0x000000aeff167219 */ /* 0x000fe40000011617 */
[----:B------:R-:W-:Y:S01]  /*4d10*/  @P2 SHF.R.U32.HI R7, RZ, R69, R24 ;  /* 0x00000045ff072219 */ /* 0x000fe20000011618 */
[C---:B------:R-:W-:Y:S01]  /*4d20*/  IMAD R2, R72.reuse, R3, RZ ;  /* 0x0000000348027224 */ /* 0x040fe200078e02ff */
[----:B------:R-:W-:Y:S02]  /*4d30*/  SEL R5, R75, R22, !P0 ;  /* 0x000000164b057207 */ /* 0x000fe40004000000 */
[----:B------:R-:W-:Y:S01]  /*4d40*/  SEL R3, R77, R26, !P3 ;  /* 0x0000001a4d037207 */ /* 0x000fe20005800000 */
[----:B------:R-:W-:Y:S01]  /*4d50*/  IMAD R4, R72, R7, RZ ;  /* 0x0000000748047224 */ /* 0x000fe200078e02ff */
[C---:B------:R-:W-:Y:S01]  /*4d60*/  ISETP.GE.AND P0, PT, R5.reuse, R2, PT ;  /* 0x000000020500720c */ /* 0x040fe20003f06270 */
[----:B------:R-:W-:Y:S03]  /*4d70*/  IMAD.HI.U32 R6, R5, R68, RZ ;  /* 0x0000004405067227 */ /* 0x000fe600078e00ff */
[----:B------:R-:W-:Y:S01]  /*4d80*/  ISETP.GE.OR P0, PT, R3, R4, P0 ;  /* 0x000000040300720c */ /* 0x000fe20000706670 */
[----:B------:R-:W-:Y:S01]  /*4d90*/  IMAD.MOV R4, RZ, RZ, -R3 ;  /* 0x000000ffff047224 */ /* 0x000fe200078e0a03 */
[-C--:B------:R-:W-:Y:S03]  /*4da0*/  SHF.R.U32.HI R6, RZ, R69.reuse, R6 ;  /* 0x00000045ff067219 */ /* 0x080fe60000011606 */
[----:B------:R-:W-:Y:S01]  /*4db0*/  IMAD R77, R74, R4, R77 ;  /* 0x000000044a4d7224 */ /* 0x000fe200078e024d */
[----:B------:R-:W-:Y:S05]  /*4dc0*/  SEL R15, R5, R6, !P2 ;  /* 0x00000006050f7207 */ /* 0x000fea0005000000 */
[----:B------:R-:W-:Y:S02]  /*4dd0*/  IMAD.MOV R6, RZ, RZ, -R15 ;  /* 0x000000ffff067224 */ /* 0x000fe400078e0a0f */
[C---:B------:R-:W-:Y:S04]  /*4de0*/  @!P0 IMAD.HI.U32 R2, R3.reuse, R68, RZ ;  /* 0x0000004403028227 */ /* 0x040fe800078e00ff */
[----:B------:R-:W-:Y:S01]  /*4df0*/  IMAD R6, R72, R6, R5 ;  /* 0x0000000648067224 */ /* 0x000fe200078e0205 */
[----:B------:R-:W-:Y:S04]  /*4e00*/  @!P0 SHF.R.U32.HI R2, RZ, R69, R2 ;  /* 0x00000045ff028219 */ /* 0x000fe80000011602 */
[----:B------:R-:W-:Y:S02]  /*4e10*/  @!P0 SEL R0, R3, R2, !P2 ;  /* 0x0000000203008207 */ /* 0x000fe40005000000 */
[----:B------:R-:W-:Y:S02]  /*4e20*/  IADD3 R2, PT, PT, -R5, RZ, RZ ;  /* 0x000000ff05027210 */ /* 0x000fe40007ffe1ff */
[----:B------:R-:W-:Y:S01]  /*4e30*/  @!P0 IADD3 R8, PT, PT, R15, -R0, RZ ;  /* 0x800000000f088210 */ /* 0x000fe20007ffe0ff */
[----:B------:R-:W-:Y:S02]  /*4e40*/  @!P0 IMAD R0, R7, R6, R0 ;  /* 0x0000000607008224 */ /* 0x000fe400078e0200 */
[----:B------:R-:W-:Y:S02]  /*4e50*/  IMAD R75, R70, R2, R75 ;  /* 0x00000002464b7224 */ /* 0x000fe400078e024b */
[----:B------:R-:W-:Y:S02]  /*4e60*/  @!P0 IMAD R5, R8, R72, R3 ;  /* 0x0000004808058224 */ /* 0x000fe400078e0203 */
[----:B------:R-:W-:Y:S04]  /*4e70*/  @!P0 IMAD.MOV.U32 R3, RZ, RZ, R0 ;  /* 0x000000ffff038224 */ /* 0x000fe800078e0000 */
[----:B------:R-:W-:Y:S02]  /*4e80*/  IMAD R77, R3, R74, R77 ;  /* 0x0000004a034d7224 */ /* 0x000fe400078e024d */
[----:B------:R-:W-:Y:S07]  /*4e90*/  IMAD R75, R5, R70, R75 ;  /* 0x00000046054b7224 */ /* 0x000fee00078e024b */
.L_x_81:
[----:B-1----:R-:W-:Y:S01]  /*4ea0*/  @!P1 ISETP.NE.AND P0, PT, R10, 0x1, PT ;  /* 0x000000010a00980c */ /* 0x002fe20003f05270 */
[----:B------:R-:W-:Y:S01]  /*4eb0*/  @!P1 IMAD.HI.U32 R0, R77, R12, RZ ;  /* 0x0000000c4d009227 */ /* 0x000fe200078e00ff */
[----:B------:R-:W-:Y:S01]  /*4ec0*/  @!P1 ISETP.NE.AND P2, PT, R9, 0x1, PT ;  /* 0x000000010900980c */ /* 0x000fe20003f45270 */
[----:B------:R-:W-:Y:S01]  /*4ed0*/  ULOP3.LUT UP0, URZ, UR48, 0x1b0, URZ, 0xc0, !UPT ;  /* 0x000001b030ff7892 */ /* 0x000fe2000f80c0ff */
[----:B------:R-:W-:Y:S01]  /*4ee0*/  R2UR UR42, R21 ;  /* 0x00000000152a72ca */ /* 0x000fe200000e0000 */
[----:B------:R-:W-:Y:S01]  /*4ef0*/  @!P1 IMAD.HI.U32 R3, R75, R11, RZ ;  /* 0x0000000b4b039227 */ /* 0x000fe200078e00ff */
[----:B------:R-:W-:Y:S02]  /*4f00*/  @!P1 SHF.R.U32.HI R0, RZ, R13, R0 ;  /* 0x0000000dff009219 */ /* 0x000fe40000011600 */
[----:B------:R-:W-:Y:S01]  /*4f10*/  R2UR UR41, R20 ;  /* 0x00000000142972ca */ /* 0x000fe200000e0000 */
[----:B------:R-:W-:Y:S01]  /*4f20*/  VIADD R191, R191, 0x1 ;  /* 0x00000001bfbf7836 */ /* 0x000fe20000000000 */
[----:B------:R-:W-:Y:S02]  /*4f30*/  @!P1 SHF.R.U32.HI R2, RZ, R14, R3 ;  /* 0x0000000eff029219 */ /* 0x000fe40000011603 */
[----:B------:R-:W-:Y:S02]  /*4f40*/  @!P1 SEL R3, R77, R0, !P2 ;  /* 0x000000004d039207 */ /* 0x000fe40005000000 */
[----:B------:R-:W-:Y:S02]  /*4f50*/  @!P1 SEL R2, R75, R2, !P0 ;  /* 0x000000024b029207 */ /* 0x000fe40004000000 */
[----:B------:R-:W-:Y:S01]  /*4f60*/  @P4 SHF.R.U32.HI R179, RZ, 0x10, R17 ;  /* 0x00000010ffb34819 */ /* 0x000fe20000011611 */
[----:B------:R-:W-:Y:S02]  /*4f70*/  USHF.L.U32 UR42, UR42, 0x7, URZ ;  /* 0x000000072a2a7899 */ /* 0x000fe400080006ff */
[----:B------:R-:W-:Y:S02]  /*4f80*/  @!P1 IMAD.IADD R0, R2, 0x1, -R3 ;  /* 0x0000000102009824 */ /* 0x000fe400078e0a03 */
[----:B------:R-:W-:Y:S01]  /*4f90*/  @!P1 IMAD.IADD R2, R3, 0x1, -R2 ;  /* 0x0000000103029824 */ /* 0x000fe200078e0a02 */
[----:B------:R-:W-:Y:S01]  /*4fa0*/  USHF.L.U32 UR41, UR41, 0x8, URZ ;  /* 0x0000000829297899 */ /* 0x000fe200080006ff */
[----:B------:R-:W-:Y:S02]  /*4fb0*/  @!P1 IMAD R77, R0, R9, R77 ;  /* 0x00000009004d9224 */ /* 0x000fe400078e024d */
[----:B------:R-:W-:Y:S01]  /*4fc0*/  @!P1 IMAD R75, R2, R10, R75 ;  /* 0x0000000a024b9224 */ /* 0x000fe200078e024b */
[----:B------:R-:W-:Y:S08]  /*4fd0*/  BRA.U !UP0, `(.L_x_82) ;  /* 0x0000000108407547 */ /* 0x000ff0000b800000 */
[----:B------:R-:W1:Y:S01]  /*4fe0*/  LDCU.64 UR8, c[0x4][0x88] ;  /* 0x01001100ff0877ac */ /* 0x000e620008000a00 */
[----:B------:R-:W-:Y:S01]  /*4ff0*/  MOV R3, 0x0 ;  /* 0x0000000000037802 */ /* 0x000fe20000000f00 */
[----:B------:R-:W-:Y:S02]  /*5000*/  HFMA2 R12, -RZ, RZ, 0, 5.9604644775390625e-08 ;  /* 0x00000001ff0c7431 */ /* 0x000fe400000001ff */
[----:B------:R-:W-:Y:S02]  /*5010*/  IMAD.MOV.U32 R8, RZ, RZ, 0x70 ;  /* 0x00000070ff087424 */ /* 0x000fe400078e00ff */
[----:B------:R-:W-:Y:S01]  /*5020*/  IMAD.MOV.U32 R13, RZ, RZ, RZ ;  /* 0x000000ffff0d7224 */ /* 0x000fe200078e00ff */
[----:B------:R-:W2:Y:S01]  /*5030*/  LDCU.64 UR6, c[0x4][0x90] ;  /* 0x01001200ff0677ac */ /* 0x000ea20008000a00 */
[----:B------:R-:W3:Y:S01]  /*5040*/  LDC.64 R2, c[0x4][R3] ;  /* 0x0100000003027b82 */ /* 0x000ee20000000a00 */
[----:B------:R-:W4:Y:S01]  /*5050*/  LDCU.64 UR4, c[0x4][0x8] ;  /* 0x01000100ff0477ac */ /* 0x000f220008000a00 */
[----:B-1----:R-:W-:Y:S01]  /*5060*/  MOV R5, UR9 ;  /* 0x0000000900057c02 */ /* 0x002fe20008000f00 */
[----:B------:R-:W-:Y:S01]  /*5070*/  IMAD.U32 R4, RZ, RZ, UR8 ;  /* 0x00000008ff047e24 */ /* 0x000fe2000f8e00ff */
[----:B--2---:R-:W-:Y:S01]  /*5080*/  MOV R7, UR7 ;  /* 0x0000000700077c02 */ /* 0x004fe20008000f00 */
[----:B------:R-:W-:Y:S01]  /*5090*/  IMAD.U32 R6, RZ, RZ, UR6 ;  /* 0x00000006ff067e24 */ /* 0x000fe2000f8e00ff */
[----:B----4-:R-:W-:Y:S01]  /*50a0*/  MOV R11, UR5 ;  /* 0x00000005000b7c02 */ /* 0x010fe20008000f00 */
[----:B------:R-:W-:Y:S02]  /*50b0*/  IMAD.U32 R10, RZ, RZ, UR4 ;  /* 0x00000004ff0a7e24 */ /* 0x000fe4000f8e00ff */
[----:B------:R-:W-:Y:S07]  /*50c0*/  LEPC R20, `(.L_x_82) ;  /* 0x000000001014794e */ /* 0x000fee0000000000 */
[----:B---3-5:R-:W-:Y:S05]  /*50d0*/  CALL.ABS.NOINC R2 ;  /* 0x0000000002007343 */ /* 0x028fea0003c00000 */
.L_x_82:
[----:B------:R-:W-:Y:S01]  /*50e0*/  LOP3.LUT P0, RZ, R188, 0x1b0, RZ, 0xc0, !PT ;  /* 0x000001b0bcff7812 */ /* 0x000fe2000780c0ff */
[----:B------:R-:W-:Y:S11]  /*50f0*/  BSSY.RECONVERGENT B6, `(.L_x_83) ;  /* 0x0000013000067945 */ /* 0x000ff60003800200 */
[----:B------:R-:W-:Y:S01]  /*5100*/  @!UPT UIADD3 URZ, UPT, UPT, URZ, URZ, URZ ;  /* 0x000000fffffff290 */ /* 0x000fe2000fffe0ff */
[----:B------:R-:W-:Y:S05]  /*5110*/  @!P0 BRA `(.L_x_84) ;  /* 0x0000000000408947 */ /* 0x000fea0003800000 */
        /* <DEDUP_REMOVED lines=16> */
.L_x_84:
[----:B------:R-:W-:Y:S05]  /*5220*/  BSYNC.RECONVERGENT B6 ;  /* 0x0000000000067941 */ /* 0x000fea0003800200 */
.L_x_83:
[----:B------:R-:W-:Y:S01]  /*5230*/  ISETP.NE.U32.AND P4, PT, R166, RZ, PT ;  /* 0x000000ffa600720c */ /* 0x000fe20003f85070 */
[----:B------:R-:W-:Y:S01]  /*5240*/  UISETP.NE.AND UP2, UPT, UR50, URZ, UPT ;  /* 0x000000ff3200728c */ /* 0x000fe2000bf45270 */
[----:B------:R-:W-:Y:S01]  /*5250*/  ISETP.NE.U32.AND P2, PT, RZ, UR38, PT ;  /* 0x00000026ff007c0c */ /* 0x000fe2000bf45070 */
[----:B------:R-:W-:Y:S01]  /*5260*/  UISETP.NE.U32.AND UP1, UPT, UR44, URZ, UPT ;  /* 0x000000ff2c00728c */ /* 0x000fe2000bf25070 */
[----:B------:R-:W-:Y:S01]  /*5270*/  ISETP.NE.AND.EX P4, PT, R167, RZ, PT, P4 ;  /* 0x000000ffa700720c */ /* 0x000fe20003f85340 */
[----:B------:R-:W-:Y:S01]  /*5280*/  UPLOP3.LUT UP0, UPT, UPT, UPT, UPT, 0x40, 0x4 ;  /* 0x000000000004789c */ /* 0x000fe20003f0e870 */
[----:B------:R-:W-:Y:S01]  /*5290*/  ISETP.NE.AND.EX P2, PT, RZ, UR39, PT, P2 ;  /* 0x00000027ff007c0c */ /* 0x000fe2000bf45320 */
[----:B------:R-:W-:Y:S01]  /*52a0*/  UISETP.NE.AND.EX UP1, UPT, UR45, URZ, UPT, UP1 ;  /* 0x000000ff2d00728c */ /* 0x000fe2000bf25310 */
[----:B------:R-:W-:Y:S04]  /*52b0*/  PLOP3.LUT P1, PT, PT, PT, UP2, 0x80, 0x8 ;  /* 0x000000000008781c */ /* 0x000fe80003f2f028 */
[----:B------:R-:W-:Y:S06]  /*52c0*/  @UP2 UPLOP3.LUT UP0, UPT, UPT, UPT, UP1, 0x80, 0x8 ;  /* 0x000000000008289c */ /* 0x000fec0003f0f010 */
[----:B------:R-:W-:Y:S01]  /*52d0*/  PLOP3.LUT P0, PT, PT, PT, UP0, 0x80, 0x8 ;  /* 0x000000000008781c */ /* 0x000fe20003f0f008 */
[----:B------:R-:W-:Y:S01]  /*52e0*/  @!UPT UIADD3 URZ, UPT, UPT, URZ, URZ, URZ ;  /* 0x000000fffffff290 */ /* 0x000fe2000fffe0ff */
[----:B------:R-:W-:Y:S11]  /*52f0*/  BRA.U !UP1, `(.L_x_85) ;  /* 0x0000000109387547 */ /* 0x000ff6000b800000 */
[----:B------:R-:W-:Y:S01]  /*5300*/  UISETP.NE.U32.AND UP0, UPT, UR38, URZ, UPT ;  /* 0x000000ff2600728c */ /* 0x000fe2000bf05070 */
[----:B------:R-:W-:Y:S02]  /*5310*/  HFMA2 R0, -RZ, RZ, 0, 5.9604644775390625e-08 ;  /* 0x00000001ff007431 */ /* 0x000fe400000001ff */
[----:B------:R-:W-:Y:S01]  /*5320*/  IMAD.MOV.U32 R171, RZ, RZ, 0x1 ;  /* 0x00000001ffab7424 */ /* 0x000fe200078e00ff */
[----:B------:R-:W-:Y:S06]  /*5330*/  UISETP.NE.AND.EX UP0, UPT, UR39, URZ, UPT, UP0 ;  /* 0x000000ff2700728c */ /* 0x000fec000bf05300 */
[----:B------:R-:W-:Y:S05]  /*5340*/  PLOP3.LUT P3, PT, PT, PT, UP0, 0x80, 0x8 ;  /* 0x000000000008781c */ /* 0x000fea0003f6f008 */
[----:B------:R-:W1:Y:S01]  /*5350*/  @UP0 LDCU.64 UR6, c[0x0][0x888] ;  /* 0x00011100ff0607ac */ /* 0x000e620008000a00 */
[----:B------:R-:W-:Y:S07]  /*5360*/  @UP0 UIMAD UR4, UR36, UR44, URZ ;  /* 0x0000002c240402a4 */ /* 0x000fee000f8e02ff */
[----:B------:R-:W-:Y:S01]  /*5370*/  @!P3 PRMT R171, R0, 0x7610, R171 ;  /* 0x0000761000abb816 */ /* 0x000fe200000000ab */
[----:B-1----:R-:W-:Y:S03]  /*5380*/  @UP0 UIMAD.WIDE UR6, UR4, 0x4, UR6 ;  /* 0x00000004040608a5 */ /* 0x002fe6000f8e0206 */
[----:B------:R-:W1:Y:S03]  /*5390*/  @!UP0 LDCU UR4, c[0x0][0x880] ;  /* 0x00011000ff0487ac */ /* 0x000e660008000800 */
[----:B------:R-:W-:Y:S01]  /*53a0*/  IMAD.U32 R2, RZ, RZ, UR6 ;  /* 0x00000006ff027e24 */ /* 0x000fe2000f8e00ff */
[----:B------:R-:W-:Y:S05]  /*53b0*/  MOV R3, UR7 ;  /* 0x0000000700037c02 */ /* 0x000fea0008000f00 */
[----:B-----5:R2:W5:Y:S02]  /*53c0*/  @P3 LDG.E R81, desc[UR46][R2.64] ;  /* 0x0000002e02513981 */ /* 0x020564000c1e1900 */
[----:B-12---:R-:W-:Y:S02]  /*53d0*/  @!P3 IMAD.U32 R81, RZ, RZ, UR4 ;  /* 0x00000004ff51be24 */ /* 0x006fe4000f8e00ff */
.L_x_85:
[----:B------:R-:W-:Y:S05]  /*53e0*/  @!P4 BRA `(.L_x_86) ;  /* 0x000000000020c947 */ /* 0x000fea0003800000 */
[----:B------:R-:W-:Y:S04]  /*53f0*/  ISETP.NE.U32.AND P3, PT, R164, RZ, PT ;  /* 0x000000ffa400720c */ /* 0x000fe80003f65070 */
[----:B------:R-:W-:Y:S11]  /*5400*/  ISETP.NE.AND.EX P3, PT, R165, RZ, PT, P3 ;  /* 0x000000ffa500720c */ /* 0x000ff60003f65330 */
[----:B------:R-:W-:Y:S02]  /*5410*/  @!UPT UIADD3 URZ, UPT, UPT, URZ, URZ, URZ ;  /* 0x000000fffffff290 */ /* 0x000fe4000fffe0ff */
[----:B------:R-:W1:Y:S01]  /*5420*/  @P3 LDC.64 R2, c[0x0][0x8a8] ;  /* 0x00022a00ff023b82 */ /* 0x000e620000000a00 */
[----:B------:R-:W-:Y:S04]  /*5430*/  @P3 IMAD R0, R166, UR36, RZ ;  /* 0x00000024a6003c24 */ /* 0x000fe8000f8e02ff */
[----:B-1----:R-:W-:Y:S05]  /*5440*/  @P3 IMAD.WIDE R2, R0, 0x4, R2 ;  /* 0x0000000400023825 */ /* 0x002fea00078e0202 */
[----:B-----5:R1:W5:Y:S02]  /*5450*/  @P3 LDG.E R78, desc[UR46][R2.64] ;  /* 0x0000002e024e3981 */ /* 0x020364000c1e1900 */
[----:B-1----:R-:W2:Y:S02]  /*5460*/  @!P3 LDC R78, c[0x0][0x8a0] ;  /* 0x00022800ff4ebb82 */ /* 0x002ea40000000800 */
.L_x_86:
[----:B-----5:R-:W-:Y:S01]  /*5470*/  FSETP.NEU.AND P4, PT, R81, RZ, PT ;  /* 0x000000ff5100720b */ /* 0x020fe20003f8d000 */
[----:B------:R-:W-:Y:S01]  /*5480*/  BSSY B1, `(.L_x_87) ;  /* 0x0000047000017945 */ /* 0x000fe20003800000 */
[----:B------:R-:W-:Y:S01]  /*5490*/  SEL R5, RZ, 0xffffffff, P2 ;  /* 0xffffffffff057807 */ /* 0x000fe20001000000 */
[----:B------:R-:W-:Y:S01]  /*54a0*/  IMAD.MOV.U32 R196, RZ, RZ, 0x1 ;  /* 0x00000001ffc47424 */ /* 0x000fe200078e00ff */
[----:B------:R-:W-:Y:S01]  /*54b0*/  LOP3.LUT P3, RZ, R171, 0xff, RZ, 0xc0, !PT ;  /* 0x000000ffabff7812 */ /* 0x000fe2000786c0ff */
[C---:B------:R-:W-:Y:S01]  /*54c0*/  IMAD R80, R76.reuse, 0x100, R79 ;  /* 0x000001004c507824 */ /* 0x040fe200078e024f */
[----:B------:R-:W-:Y:S02]  /*54d0*/  @P1 SEL R0, RZ, 0xffffffff, P4 ;  /* 0xffffffffff001807 */ /* 0x000fe40002000000 */
[----:B------:R-:W-:Y:S02]  /*54e0*/  CS2R R162, SRZ ;  /* 0x0000000000a27805 */ /* 0x000fe4000001ff00 */
[----:B------:R-:W-:Y:S02]  /*54f0*/  LEA R3, R181, UR49, 0x3 ;  /* 0x00000031b5037c11 */ /* 0x000fe4000f8e18ff */
[----:B------:R-:W-:Y:S02]  /*5500*/  CS2R R160, SRZ ;  /* 0x0000000000a07805 */ /* 0x000fe4000001ff00 */
[----:B------:R-:W-:Y:S02]  /*5510*/  @P0 SEL R0, R5, R0, !P3 ;  /* 0x0000000005000207 */ /* 0x000fe40005800000 */
[----:B------:R-:W-:Y:S02]  /*5520*/  CS2R R158, SRZ ;  /* 0x00000000009e7805 */ /* 0x000fe4000001ff00 */
[----:B------:R-:W-:Y:S02]  /*5530*/  LEA R193, R76, UR49, 0x3 ;  /* 0x000000314cc17c11 */ /* 0x000fe4000f8e18ff */
[----:B------:R-:W-:Y:S02]  /*5540*/  CS2R R156, SRZ ;  /* 0x00000000009c7805 */ /* 0x000fe4000001ff00 */
[----:B------:R-:W-:Y:S02]  /*5550*/  @P1 LOP3.LUT R0, R0, 0x1, RZ, 0xc0, !PT ;  /* 0x0000000100001812 */ /* 0x000fe400078ec0ff */
[----:B------:R-:W-:Y:S02]  /*5560*/  CS2R R154, SRZ ;  /* 0x00000000009a7805 */ /* 0x000fe4000001ff00 */
[----:B------:R-:W-:Y:S02]  /*5570*/  SHF.L.U32 R2, R183, 0x1f, RZ ;  /* 0x0000001fb7027819 */ /* 0x000fe400000006ff */
[----:B------:R-:W-:Y:S02]  /*5580*/  CS2R R152, SRZ ;  /* 0x0000000000987805 */ /* 0x000fe4000001ff00 */
[----:B------:R-:W-:Y:S02]  /*5590*/  ISETP.NE.U32.OR P6, PT, R0, 0x1, !P1 ;  /* 0x000000010000780c */ /* 0x000fe40004fc5470 */
[----:B------:R-:W-:Y:S02]  /*55a0*/  CS2R R150, SRZ ;  /* 0x0000000000967805 */ /* 0x000fe4000001ff00 */
[----:B------:R-:W-:Y:S02]  /*55b0*/  PLOP3.LUT P2, PT, PT, PT, UP1, 0x80, 0x8 ;  /* 0x000000000008781c */ /* 0x000fe40003f4f018 */
[----:B------:R-:W-:Y:S02]  /*55c0*/  CS2R R148, SRZ ;  /* 0x0000000000947805 */ /* 0x000fe4000001ff00 */
[----:B------:R-:W-:Y:S02]  /*55d0*/  SEL R0, RZ, 0xffffffff, P4 ;  /* 0xffffffffff007807 */ /* 0x000fe40002000000 */
[----:B------:R-:W-:Y:S03]  /*55e0*/  P2R R198, PR, RZ, 0x40 ;  /* 0x00000040ffc67803 */ /* 0x000fe60000000000 */
[----:B------:R-:W-:Y:S04]  /*55f0*/  @P6 SHF.L.U32 R4, R180, 0x1f, RZ ;  /* 0x0000001fb4046819 */ /* 0x000fe800000006ff */
[----:B------:R-:W-:Y:S01]  /*5600*/  @P2 SEL R0, R5, R0, !P3 ;  /* 0x0000000005002207 */ /* 0x000fe20005800000 */
[----:B------:R-:W1:Y:S03]  /*5610*/  @P6 SYNCS.PHASECHK.TRANS64.TRYWAIT P1, [R3+URZ+0x30], R4 ;  /* 0x00003004030065a7 */ /* 0x000e6600080211ff */
[----:B------:R-:W-:Y:S04]  /*5620*/  LOP3.LUT R0, R0, 0x1, RZ, 0xc0, !PT ;  /* 0x0000000100007812 */ /* 0x000fe800078ec0ff */
[----:B------:R-:W-:Y:S04]  /*5630*/  ISETP.NE.U32.AND P5, PT, R0, 0x1, PT ;  /* 0x000000010000780c */ /* 0x000fe80003fa5070 */
[----:B------:R-:W-:Y:S01]  /*5640*/  P2R R197, PR, RZ, 0x20 ;  /* 0x00000020ffc57803 */ /* 0x000fe20000000000 */
[----:B------:R3:W4:Y:S01]  /*5650*/  SYNCS.PHASECHK.TRANS64.TRYWAIT P0, [R193+URZ+0xa0], R2 ;  /* 0x0000a002c10075a7 */ /* 0x00072200080011ff */
[----:B-1----:R-:W-:Y:S01]  /*5660*/  @P6 SEL R196, RZ, 0x1, !P1 ;  /* 0x00000001ffc46807 */ /* 0x002fe20004800000 */
[----:B---3--:R-:W-:Y:S06]  /*5670*/  @!P6 BRA `(.L_x_88) ;  /* 0x00000000009ce947 */ /* 0x008fec0003800000 */
[----:B------:R-:W-:Y:S01]  /*5680*/  @P5 IMAD R6, R181, 0x2000, R186 ;  /* 0x00002000b5065824 */ /* 0x000fe200078e02ba */
[----:B------:R-:W-:Y:S01]  /*5690*/  ISETP.NE.AND P1, PT, R196, RZ, PT ;  /* 0x000000ffc400720c */ /* 0x000fe20003f25270 */
[----:B------:R-:W-:Y:S01]  /*56a0*/  BSSY B0, `(.L_x_89) ;  /* 0x0000010000007945 */ /* 0x000fe20003800000 */
[----:B------:R-:W-:Y:S01]  /*56b0*/  CS2R R150, SRZ ;  /* 0x0000000000967805 */ /* 0x000fe2000001ff00 */
[--C-:B------:R-:W-:Y:S01]  /*56c0*/  @P5 IMAD R7, R187, -0x10, R6.reuse ;  /* 0xfffffff0bb075824 */ /* 0x100fe200078e0206 */
[----:B------:R-:W-:Y:S01]  /*56d0*/  CS2R R148, SRZ ;  /* 0x0000000000947805 */ /* 0x000fe2000001ff00 */
[----:B------:R-:W-:Y:S01]  /*56e0*/  @P5 IMAD R5, R185, -0x10, R6 ;  /* 0xfffffff0b9055824 */ /* 0x000fe200078e0206 */
[----:B------:R-:W-:Y:S01]  /*56f0*/  CS2R R158, SRZ ;  /* 0x00000000009e7805 */ /* 0x000fe2000001ff00 */
[----:B------:R-:W-:Y:S01]  /*5700*/  @P5 IMAD R4, R184, 0x10, R7 ;  /* 0x00000010b8045824 */ /* 0x000fe200078e0207 */
[----:B------:R-:W-:Y:S02]  /*5710*/  CS2R R156, SRZ ;  /* 0x00000000009c7805 */ /* 0x000fe4000001ff00 */
[----:B------:R-:W-:Y:S02]  /*5720*/  CS2R R154, SRZ ;  /* 0x00000000009a7805 */ /* 0x000fe4000001ff00 */
[----:B------:R-:W-:Y:S02]  /*5730*/  CS2R R152, SRZ ;  /* 0x0000000000987805 */ /* 0x000fe4000001ff00 */
[----:B------:R-:W-:Y:S02]  /*5740*/  CS2R R162, SRZ ;  /* 0x0000000000a27805 */ /* 0x000fe4000001ff00 */
[----:B------:R-:W-:Y:S01]  /*5750*/  CS2R R160, SRZ ;  /* 0x0000000000a07805 */ /* 0x000fe2000001ff00 */
[----:B------:R-:W-:Y:S06]  /*5760*/  @P1 BRA `(.L_x_90) ;  /* 0x00000000000c1947 */ /* 0x000fec0003800000 */
[----:B------:R-:W-:Y:S04]  /*5770*/  SHF.L.U32 R0, R180, 0x1f, RZ ;  /* 0x0000001fb4007819 */ /* 0x000fe800000006ff */
[----:B------:R-:W1:Y:S02]  /*5780*/  SYNCS.PHASECHK.TRANS64.TRYWAIT P1, [R3+URZ+0x30], R0 ;  /* 0x00003000030075a7 */ /* 0x000e6400080211ff */
[----:B-1----:R-:W-:Y:S05]  /*5790*/  @!P1 BRA `(.L_x_91) ;  /* 0x00000060001c9947 */ /* 0x002fea0003800000 */
.L_x_90:
[----:B------:R-:W-:Y:S05]  /*57a0*/  BSYNC B0 ;  /* 0x0000000000007941 */ /* 0x000fea0003800000 */
.L_x_89:
[----:B------:R-:W-:Y:S01]  /*57b0*/  ISETP.NE.AND P1, PT, R197, RZ, PT ;  /* 0x000000ffc500720c */ /* 0x000fe20003f25270 */
[----:B-1----:R-:W-:Y:S02]  /*57c0*/  VIADD R3, R3, 0x50 ;  /* 0x0000005003037836 */ /* 0x002fe40000000000 */
[----:B------:R-:W-:Y:S02]  /*57d0*/  IMAD.U32 R0, RZ, RZ, UR37 ;  /* 0x00000025ff007e24 */ /* 0x000fe4000f8e00ff */
[----:B------:R-:W-:Y:S03]  /*57e0*/  VIADD R181, R181, 0x1 ;  /* 0x00000001b5b57836 */ /* 0x000fe60000000000 */
[----:B------:R-:W-:Y:S05]  /*57f0*/  PRMT R0, R0, 0x654, R3 ;  /* 0x0000065400007816 */ /* 0x000fea0000000003 */
[----:B------:R1:W3:Y:S04]  /*5800*/  @P1 LDS.128 R148, [R6] ;  /* 0x0000000006941984 */ /* 0x0002e80000000c00 */
[----:B------:R1:W1:Y:S04]  /*5810*/  @P1 LDS.128 R156, [R5+0x20] ;  /* 0x00002000059c1984 */ /* 0x0002680000000c00 */
[----:B------:R1:W1:Y:S04]  /*5820*/  @P1 LDS.128 R152, [R7+0x10] ;  /* 0x0000100007981984 */ /* 0x0002680000000c00 */
[----:B------:R1:W1:Y:S01]  /*5830*/  @P1 LDS.128 R160, [R4+0x10] ;  /* 0x0000100004a01984 */ /* 0x0002620000000c00 */
[C---:B------:R-:W-:Y:S01]  /*5840*/  ISETP.NE.AND P1, PT, R181.reuse, 0x4, PT ;  /* 0x00000004b500780c */ /* 0x040fe20003f25270 */
[----:B------:R-:W-:Y:S01]  /*5850*/  @!PT LDS RZ, [RZ] ;  /* 0x00000000fffff984 */ /* 0x000fe20000000800 */
[----:B------:R-:W-:Y:S01]  /*5860*/  @!PT LDS RZ, [RZ] ;  /* 0x00000000fffff984 */ /* 0x000fe20000000800 */
[----:B------:R-:W-:Y:S01]  /*5870*/  @!PT LDS RZ, [RZ] ;  /* 0x00000000fffff984 */ /* 0x000fe20000000800 */
[----:B------:R-:W-:Y:S01]  /*5880*/  @!PT LDS RZ, [RZ] ;  /* 0x00000000fffff984 */ /* 0x000fe20000000800 */
[----:B------:R5:W-:Y:S06]  /*5890*/  MEMBAR.ALL.CTA ;  /* 0x0000000000007992 */ /* 0x000bec0000008000 */
[----:B-----5:R-:W5:Y:S01]  /*58a0*/  FENCE.VIEW.ASYNC.S ;  /* 0x00000000000073c6 */ /* 0x020f620000000000 */
[----:B------:R-:W-:Y:S02]  /*58b0*/  SEL R3, RZ, 0x1, P1 ;  /* 0x00000001ff037807 */ /* 0x000fe40000800000 */
[----:B------:R-:W-:Y:S02]  /*58c0*/  SEL R181, R181, RZ, P1 ;  /* 0x000000ffb5b57207 */ /* 0x000fe40000800000 */
[----:B------:R-:W-:Y:S01]  /*58d0*/  LOP3.LUT R180, R180, R3, RZ, 0x3c, !PT ;  /* 0x00000003b4b47212 */ /* 0x000fe200078e3cff */
[----:B-----5:R1:W-:Y:S06]  /*58e0*/  SYNCS.ARRIVE.TRANS64.RED.A1T0 RZ, [R0+URZ], RZ ;  /* 0x000000ff00ff79a7 */ /* 0x0203ec00081004ff */
.L_x_88:
[----:B------:R-:W-:Y:S05]  /*58f0*/  BSYNC B1 ;  /* 0x0000000000017941 */ /* 0x000fea0003800000 */
.L_x_87:
[----:B-1----:R-:W-:Y:S04]  /*5900*/  SHF.R.U32.HI R0, RZ, 0x15, R80 ;  /* 0x00000015ff007819 */ /* 0x002fe80000011650 */
[----:B------:R-:W-:Y:S01]  /*5910*/  LOP3.LUT P1, RZ, R0, 0x3, R173, 0x48, !PT ;  /* 0x0000000300ff7812 */ /* 0x000fe200078248ad */
[----:B------:R-:W-:Y:S01]  /*5920*/  @!UPT UIADD3 URZ, UPT, UPT, URZ, URZ, URZ ;  /* 0x000000fffffff290 */ /* 0x000fe2000fffe0ff */
[----:B----4-:R-:W-:Y:S11]  /*5930*/  @P0 BRA `(.L_x_92) ;  /* 0x0000000000080947 */ /* 0x010ff60003800000 */
[----:B------:R-:W1:Y:S02]  /*5940*/  SYNCS.PHASECHK.TRANS64.TRYWAIT P0, [R193+URZ+0xa0], R2 ;  /* 0x0000a002c10075a7 */ /* 0x000e6400080011ff */
[----:B-1----:R-:W-:Y:S05]  /*5950*/  @!P0 BRA `(.L_x_93) ;  /* 0x0000005c00c08947 */ /* 0x002fea0003800000 */
.L_x_92:
[----:B------:R-:W-:Y:S04]  /*5960*/  BSSY.RECONVERGENT B6, `(.L_x_94) ;  /* 0x0000012000067945 */ /* 0x000fe80003800200 */
[----:B------:R-:W-:Y:S05]  /*5970*/  @!P1 BRA `(.L_x_95) ;  /* 0x0000000000409947 */ /* 0x000fea0003800000 */
[----:B------:R-:W4:Y:S01]  /*5980*/  LDCU.64 UR8, c[0x4][0x78] ;  /* 0x01000f00ff0877ac */ /* 0x000f220008000a00 */
[----:B------:R-:W-:Y:S01]  /*5990*/  MOV R3, 0x0 ;  /* 0x0000000000037802 */ /* 0x000fe20000000f00 */
[----:B------:R-:W-:Y:S02]  /*59a0*/  HFMA2 R12, -RZ, RZ, 0, 5.9604644775390625e-08 ;  /* 0x00000001ff0c7431 */ /* 0x000fe400000001ff */
[----:B------:R-:W-:Y:S02]  /*59b0*/  IMAD.MOV.U32 R8, RZ, RZ, 0x192 ;  /* 0x00000192ff087424 */ /* 0x000fe400078e00ff */
[----:B------:R-:W-:Y:S01]  /*59c0*/  IMAD.MOV.U32 R13, RZ, RZ, RZ ;  /* 0x000000ffff0d7224 */ /* 0x000fe200078e00ff */
[----:B------:R-:W5:Y:S01]  /*59d0*/  LDCU.64 UR6, c[0x4][0x80] ;  /* 0x01001000ff0677ac */ /* 0x000f620008000a00 */
[----:B-1----:R-:W1:Y:S01]  /*59e0*/  LDC.64 R2, c[0x4][R3] ;  /* 0x0100000003027b82 */ /* 0x002e620000000a00 */
[----:B------:R-:W2:Y:S01]  /*59f0*/  LDCU.64 UR4, c[0x4][0x18] ;  /* 0x01000300ff0477ac */ /* 0x000ea20008000a00 */
[----:B----4-:R-:W-:Y:S01]  /*5a00*/  MOV R5, UR9 ;  /* 0x0000000900057c02 */ /* 0x010fe20008000f00 */
[----:B------:R-:W-:Y:S01]  /*5a10*/  IMAD.U32 R4, RZ, RZ, UR8 ;  /* 0x00000008ff047e24 */ /* 0x000fe2000f8e00ff */
[----:B-----5:R-:W-:Y:S01]  /*5a20*/  MOV R7, UR7 ;  /* 0x0000000700077c02 */ /* 0x020fe20008000f00 */
[----:B------:R-:W-:Y:S01]  /*5a30*/  IMAD.U32 R6, RZ, RZ, UR6 ;  /* 0x00000006ff067e24 */ /* 0x000fe2000f8e00ff */
[----:B--2---:R-:W-:Y:S01]  /*5a40*/  MOV R11, UR5 ;  /* 0x00000005000b7c02 */ /* 0x004fe20008000f00 */
[----:B------:R-:W-:Y:S02]  /*5a50*/  IMAD.U32 R10, RZ, RZ, UR4 ;  /* 0x00000004ff0a7e24 */ /* 0x000fe4000f8e00ff */
[----:B------:R-:W-:Y:S07]  /*5a60*/  LEPC R20, `(.L_x_95) ;  /* 0x000000001014794e */ /* 0x000fee0000000000 */
[----:B-1-3--:R-:W-:Y:S05]  /*5a70*/  CALL.ABS.NOINC R2 ;  /* 0x0000000002007343 */ /* 0x00afea0003c00000 */
.L_x_95:
[----:B------:R-:W-:Y:S05]  /*5a80*/  BSYNC.RECONVERGENT B6 ;  /* 0x0000000000067941 */ /* 0x000fea0003800200 */
.L_x_94:
[-C--:B---3--:R-:W-:Y:S01]  /*5a90*/  F2FP.F16.E4M3.UNPACK_B R83, R148.reuse ;  /* 0x00000094ff53723e */ /* 0x088fe200020006ff */
[----:B------:R-:W-:Y:S05]  /*5aa0*/  WARPSYNC.ALL ;  /* 0x0000000000007948 */ /* 0x000fea0003800000 */
[----:B------:R-:W-:Y:S01]  /*5ab0*/  R2UR UR4, R80 ;  /* 0x00000000500472ca */ /* 0x000fe200000e0000 */
[--C-:B------:R-:W-:Y:S01]  /*5ac0*/  HADD2.F32 R82, -RZ, R83.reuse.H0_H0 ;  /* 0x20000053ff527230 */ /* 0x100fe20000004100 */
[----:B------:R-:W-:Y:S01]  /*5ad0*/  F2FP.F16.E4M3.UNPACK_B R85, R148.H1 ;  /* 0x00000094ff55723e */ /* 0x000fe200030006ff */
[----:B------:R-:W-:Y:S01]  /*5ae0*/  HADD2.F32 R83, -RZ, R83.H1_H1 ;  /* 0x30000053ff537230 */ /* 0x000fe20000004100 */
[-C--:B------:R-:W-:Y:S01]  /*5af0*/  F2FP.F16.E4M3.UNPACK_B R87, R149.reuse ;  /* 0x00000095ff57723e */ /* 0x080fe200020006ff */
[----:B------:R-:W-:Y:S01]  /*5b00*/  BSSY.RECONVERGENT B0, `(.L_x_96) ;  /* 0x000011d000007945 */ /* 0x000fe20003800200 */
[----:B------:R-:W-:Y:S01]  /*5b10*/  F2FP.F16.E4M3.UNPACK_B R89, R149.H1 ;  /* 0x00000095ff59723e */ /* 0x000fe200030006ff */
[----:B------:R-:W-:Y:S01]  /*5b20*/  HADD2.F32 R84, -RZ, R85.H0_H0 ;  /* 0x20000055ff547230 */ /* 0x000fe20000004100 */
[-C--:B------:R-:W-:Y:S01]  /*5b30*/  F2FP.F16.E4M3.UNPACK_B R91, R150.reuse ;  /* 0x00000096ff5b723e */ /* 0x080fe200020006ff */
[----:B------:R-:W-:Y:S01]  /*5b40*/  HADD2.F32 R88, -RZ, R87.H1_H1 ;  /* 0x30000057ff587230 */ /* 0x000fe20000004100 */
[----:B------:R-:W-:Y:S01]  /*5b50*/  F2FP.F16.E4M3.UNPACK_B R93, R150.H1 ;  /* 0x00000096ff5d723e */ /* 0x000fe200030006ff */
[----:B------:R-:W-:Y:S01]  /*5b60*/  HADD2.F32 R86, -RZ, R85.H1_H1 ;  /* 0x30000055ff567230 */ /* 0x000fe20000004100 */
[-C--:B------:R-:W-:Y:S01]  /*5b70*/  F2FP.F16.E4M3.UNPACK_B R95, R151.reuse ;  /* 0x00000097ff5f723e */ /* 0x080fe200020006ff */
[----:B------:R-:W2:Y:S01]  /*5b80*/  LDTM.x64 R4, tmem[UR4] ;  /* 0x00000004000479ee */ /* 0x000ea20008340000 */
[----:B------:R-:W-:Y:S01]  /*5b90*/  F2FP.F16.E4M3.UNPACK_B R97, R151.H1 ;  /* 0x00000097ff61723e */ /* 0x000fe200030006ff */
[----:B------:R-:W-:Y:S01]  /*5ba0*/  HADD2.F32 R85, -RZ, R87.H0_H0 ;  /* 0x20000057ff557230 */ /* 0x000fe20000004100 */
[-C--:B------:R-:W-:Y:S01]  /*5bb0*/  F2FP.F16.E4M3.UNPACK_B R99, R152.reuse ;  /* 0x00000098ff63723e */ /* 0x080fe200020006ff */
[----:B------:R-:W-:Y:S01]  /*5bc0*/  HADD2.F32 R87, -RZ, R89.H0_H0 ;  /* 0x20000059ff577230 */ /* 0x000fe20000004100 */
[----:B------:R-:W-:Y:S01]  /*5bd0*/  F2FP.F16.E4M3.UNPACK_B R101, R152.H1 ;  /* 0x00000098ff65723e */ /* 0x000fe200030006ff */
[----:B------:R-:W-:Y:S01]  /*5be0*/  HADD2.F32 R92, -RZ, R91.H1_H1 ;  /* 0x3000005bff5c7230 */ /* 0x000fe20000004100 */
[----:B------:R-:W-:Y:S01]  /*5bf0*/  SHF.L.U32 R199, R176, 0x4, RZ ;  /* 0x00000004b0c77819 */ /* 0x000fe200000006ff */
[----:B------:R-:W-:Y:S01]  /*5c00*/  HADD2.F32 R96, -RZ, R95.H1_H1 ;  /* 0x3000005fff607230 */ /* 0x000fe20000004100 */
[----:B------:R-:W-:Y:S01]  /*5c10*/  SHF.L.U32 R207, R175, 0x4, RZ ;  /* 0x00000004afcf7819 */ /* 0x000fe200000006ff */
[----:B------:R-:W-:Y:S01]  /*5c20*/  HADD2.F32 R100, -RZ, R99.H1_H1 ;  /* 0x30000063ff647230 */ /* 0x000fe20000004100 */
[----:B------:R-:W-:Y:S01]  /*5c30*/  IADD3 R192, PT, PT, R186, R199, RZ ;  /* 0x000000c7bac07210 */ /* 0x000fe20007ffe0ff */
[----:B------:R-:W-:Y:S01]  /*5c40*/  HADD2.F32 R90, -RZ, R89.H1_H1 ;  /* 0x30000059ff5a7230 */ /* 0x000fe20000004100 */
[----:B------:R-:W-:Y:S01]  /*5c50*/  SHF.L.U32 R205, R184, 0x4, RZ ;  /* 0x00000004b8cd7819 */ /* 0x000fe200000006ff */
[----:B------:R-:W-:Y:S01]  /*5c60*/  HADD2.F32 R89, -RZ, R91.H0_H0 ;  /* 0x2000005bff597230 */ /* 0x000fe20000004100 */
[-C--:B------:R-:W-:Y:S01]  /*5c70*/  F2FP.F16.E4M3.UNPACK_B R103, R153.reuse ;  /* 0x00000099ff67723e */ /* 0x080fe200020006ff */
[--C-:B------:R-:W-:Y:S01]  /*5c80*/  HADD2.F32 R91, -RZ, R93.reuse.H0_H0 ;  /* 0x2000005dff5b7230 */ /* 0x100fe20000004100 */
[----:B------:R-:W-:Y:S01]  /*5c90*/  IADD3 R194, PT, PT, R205, R192, RZ ;  /* 0x000000c0cdc27210 */ /* 0x000fe20007ffe0ff */
[----:B------:R-:W-:Y:S01]  /*5ca0*/  HADD2.F32 R94, -RZ, R93.H1_H1 ;  /* 0x3000005dff5e7230 */ /* 0x000fe20000004100 */
[----:B------:R-:W-:Y:S01]  /*5cb0*/  F2FP.F16.E4M3.UNPACK_B R105, R153.H1 ;  /* 0x00000099ff69723e */ /* 0x000fe200030006ff */
[----:B------:R-:W-:Y:S01]  /*5cc0*/  HADD2.F32 R93, -RZ, R95.H0_H0 ;  /* 0x2000005fff5d7230 */ /* 0x000fe20000004100 */
[-C--:B------:R-:W-:Y:S01]  /*5cd0*/  F2FP.F16.E4M3.UNPACK_B R107, R154.reuse ;  /* 0x0000009aff6b723e */ /* 0x080fe200020006ff */
[----:B------:R-:W-:Y:S01]  /*5ce0*/  HADD2.F32 R104, -RZ, R103.H1_H1 ;  /* 0x30000067ff687230 */ /* 0x000fe20000004100 */
[----:B------:R-:W-:Y:S01]  /*5cf0*/  F2FP.F16.E4M3.UNPACK_B R109, R154.H1 ;  /* 0x0000009aff6d723e */ /* 0x000fe200030006ff */
[C---:B--2---:R-:W-:Y:S01]  /*5d00*/  FMUL R0, R78.reuse, R4 ;  /* 0x000000044e007220 */ /* 0x044fe20000400000 */
[C---:B-1----:R-:W-:Y:S01]  /*5d10*/  FMUL R2, R78.reuse, R5 ;  /* 0x000000054e027220 */ /* 0x042fe20000400000 */
[C---:B------:R-:W-:Y:S01]  /*5d20*/  FMUL R4, R78.reuse, R8 ;  /* 0x000000084e047220 */ /* 0x040fe20000400000 */
[C---:B------:R-:W-:Y:S01]  /*5d30*/  FMUL R5, R78.reuse, R9 ;  /* 0x000000094e057220 */ /* 0x040fe20000400000 */
[C---:B------:R-:W-:Y:S01]  /*5d40*/  FFMA R0, R81.reuse, R82, R0 ;  /* 0x0000005251007223 */ /* 0x040fe20000000000 */
[C---:B------:R-:W-:Y:S01]  /*5d50*/  FFMA R2, R81.reuse, R83, R2 ;  /* 0x0000005351027223 */ /* 0x040fe20000000002 */
[C---:B------:R-:W-:Y:S01]  /*5d60*/  FMUL R8, R78.reuse, R12 ;  /* 0x0000000c4e087220 */ /* 0x040fe20000400000 */
[C---:B------:R-:W-:Y:S01]  /*5d70*/  FMUL R9, R78.reuse, R13 ;  /* 0x0000000d4e097220 */ /* 0x040fe20000400000 */
[C---:B------:R-:W-:Y:S01]  /*5d80*/  FMUL R12, R78.reuse, R16 ;  /* 0x000000104e0c7220 */ /* 0x040fe20000400000 */
[C---:B------:R-:W-:Y:S01]  /*5d90*/  FMUL R13, R78.reuse, R17 ;  /* 0x000000114e0d7220 */ /* 0x040fe20000400000 */
[C---:B------:R-:W-:Y:S01]  /*5da0*/  FMUL R16, R78.reuse, R20 ;  /* 0x000000144e107220 */ /* 0x040fe20000400000 */
[C---:B------:R-:W-:Y:S01]  /*5db0*/  FMUL R17, R78.reuse, R21 ;  /* 0x000000154e117220 */ /* 0x040fe20000400000 */
[C---:B------:R-:W-:Y:S01]  /*5dc0*/  FMUL R20, R78.reuse, R24 ;  /* 0x000000184e147220 */ /* 0x040fe20000400000 */
[C---:B------:R-:W-:Y:S01]  /*5dd0*/  FMUL R21, R78.reuse, R25 ;  /* 0x000000194e157220 */ /* 0x040fe20000400000 */
[----:B------:R-:W-:Y:S02]  /*5de0*/  HADD2.F32 R108, -RZ, R107.H1_H1 ;  /* 0x3000006bff6c7230 */ /* 0x000fe40000004100 */
[C---:B------:R-:W-:Y:S01]  /*5df0*/  FMUL R24, R78.reuse, R28 ;  /* 0x0000001c4e187220 */ /* 0x040fe20000400000 */
[C---:B------:R-:W-:Y:S01]  /*5e00*/  FMUL R25, R78.reuse, R29 ;  /* 0x0000001d4e197220 */ /* 0x040fe20000400000 */
[C---:B------:R-:W-:Y:S01]  /*5e10*/  FMUL R28, R78.reuse, R32 ;  /* 0x000000204e1c7220 */ /* 0x040fe20000400000 */
[C---:B------:R-:W-:Y:S01]  /*5e20*/  FMUL R29, R78.reuse, R33 ;  /* 0x000000214e1d7220 */ /* 0x040fe20000400000 */
[C---:B------:R-:W-:Y:S01]  /*5e30*/  FMUL R32, R78.reuse, R36 ;  /* 0x000000244e207220 */ /* 0x040fe20000400000 */
[----:B------:R-:W-:Y:S01]  /*5e40*/  F2FP.F16.E4M3.UNPACK_B R111, R155 ;  /* 0x0000009bff6f723e */ /* 0x000fe200020006ff */
[C---:B------:R-:W-:Y:S01]  /*5e50*/  FMUL R33, R78.reuse, R37 ;  /* 0x000000254e217220 */ /* 0x040fe20000400000 */
[C---:B------:R-:W-:Y:S01]  /*5e60*/  FMUL R36, R78.reuse, R40 ;  /* 0x000000284e247220 */ /* 0x040fe20000400000 */
[----:B------:R-:W-:Y:S01]  /*5e70*/  F2FP.F16.E4M3.UNPACK_B R113, R155.H1 ;  /* 0x0000009bff71723e */ /* 0x000fe200030006ff */
[C---:B------:R-:W-:Y:S01]  /*5e80*/  FMUL R37, R78.reuse, R41 ;  /* 0x000000294e257220 */ /* 0x040fe20000400000 */
[----:B------:R-:W-:Y:S02]  /*5e90*/  HADD2.F32 R112, -RZ, R111.H1_H1 ;  /* 0x3000006fff707230 */ /* 0x000fe40000004100 */
        /* <DEDUP_REMOVED lines=26> */
[C---:B------:R-:W-:Y:S01]  /*6040*/  FFMA R3, R81.reuse, R84, R3 ;  /* 0x0000005451037223 */ /* 0x040fe20000000003 */
[C---:B------:R-:W-:Y:S01]  /*6050*/  FFMA R7, R81.reuse, R86, R7 ;  /* 0x0000005651077223 */ /* 0x040fe20000000007 */
[----:B------:R-:W-:Y:S01]  /*6060*/  F2FP.F16.E4M3.UNPACK_B R131, R160 ;  /* 0x000000a0ff83723e */ /* 0x000fe200020006ff */
[C---:B------:R-:W-:Y:S01]  /*6070*/  FFMA R4, R81.reuse, R85, R4 ;  /* 0x0000005551047223 */ /* 0x040fe20000000004 */
[C---:B------:R-:W-:Y:S01]  /*6080*/  FFMA R5, R81.reuse, R88, R5 ;  /* 0x0000005851057223 */ /* 0x040fe20000000005 */
[----:B------:R-:W-:Y:S01]  /*6090*/  F2FP.F16.E4M3.UNPACK_B R133, R160.H1 ;  /* 0x000000a0ff85723e */ /* 0x000fe200030006ff */
[----:B------:R-:W-:Y:S01]  /*60a0*/  FFMA R6, R81, R87, R6 ;  /* 0x0000005751067223 */ /* 0x000fe20000000006 */
[----:B------:R-:W-:Y:S01]  /*60b0*/  F2FP.SATFINITE.E4M3.F32.PACK_AB_MERGE_C R195, R7, R3, RZ ;  /* 0x0000000307c3723e */ /* 0x000fe200048070ff */
[----:B------:R-:W-:Y:S02]  /*60c0*/  HADD2.F32 R128, -RZ, R127.H1_H1 ;  /* 0x3000007fff807230 */ /* 0x000fe40000004100 */
[----:B------:R-:W-:Y:S01]  /*60d0*/  FMUL R11, R78, R11 ;  /* 0x0000000b4e0b7220 */ /* 0x000fe20000400000 */
[----:B------:R-:W-:Y:S01]  /*60e0*/  HADD2.F32 R132, -RZ, R131.H1_H1 ;  /* 0x30000083ff847230 */ /* 0x000fe20000004100 */
[----:B------:R-:W-:Y:S01]  /*60f0*/  F2FP.SATFINITE.E4M3.F32.PACK_AB_MERGE_C R200, R2, R0, R195 ;  /* 0x0000000002c8723e */ /* 0x000fe200048070c3 */
[----:B------:R-:W-:Y:S01]  /*6100*/  FMUL R10, R78, R14 ;  /* 0x0000000e4e0a7220 */ /* 0x000fe20000400000 */
[----:B------:R-:W-:Y:S01]  /*6110*/  IADD3 R195, PT, PT, R186, R207, RZ ;  /* 0x000000cfbac37210 */ /* 0x000fe20007ffe0ff */
[C---:B------:R-:W-:Y:S01]  /*6120*/  FFMA R11, R81.reuse, R90, R11 ;  /* 0x0000005a510b7223 */ /* 0x040fe2000000000b */
[C---:B------:R-:W-:Y:S01]  /*6130*/  FFMA R8, R81.reuse, R89, R8 ;  /* 0x0000005951087223 */ /* 0x040fe20000000008 */
[C---:B------:R-:W-:Y:S01]  /*6140*/  FFMA R9, R81.reuse, R92, R9 ;  /* 0x0000005c51097223 */ /* 0x040fe20000000009 */
[--C-:B------:R-:W-:Y:S02]  /*6150*/  HADD2.F32 R95, -RZ, R97.reuse.H0_H0 ;  /* 0x20000061ff5f7230 */ /* 0x100fe40000004100 */
[----:B------:R-:W-:Y:S01]  /*6160*/  FFMA R10, R81, R91, R10 ;  /* 0x0000005b510a7223 */ /* 0x000fe2000000000a */
[----:B------:R-:W-:Y:S01]  /*6170*/  F2FP.SATFINITE.E4M3.F32.PACK_AB_MERGE_C R201, R11, R6, RZ ;  /* 0x000000060bc9723e */ /* 0x000fe200048070ff */
[C---:B------:R-:W-:Y:S01]  /*6180*/  FMUL R15, R78.reuse, R15 ;  /* 0x0000000f4e0f7220 */ /* 0x040fe20000400000 */
[----:B------:R-:W-:Y:S02]  /*6190*/  HADD2.F32 R98, -RZ, R97.H1_H1 ;  /* 0x30000061ff627230 */ /* 0x000fe40000004100 */
[C---:B------:R-:W-:Y:S01]  /*61a0*/  FMUL R14, R78.reuse, R18 ;  /* 0x000000124e0e7220 */ /* 0x040fe20000400000 */
[----:B------:R-:W-:Y:S01]  /*61b0*/  F2FP.SATFINITE.E4M3.F32.PACK_AB_MERGE_C R201, R5, R4, R201 ;  /* 0x0000000405c9723e */ /* 0x000fe200048070c9 */
[----:B------:R-:W-:Y:S02]  /*61c0*/  HADD2.F32 R97, -RZ, R99.H0_H0 ;  /* 0x20000063ff617230 */ /* 0x000fe40000004100 */
[C---:B------:R-:W-:Y:S01]  /*61d0*/  FFMA R15, R81.reuse, R94, R15 ;  /* 0x0000005e510f7223 */ /* 0x040fe2000000000f */
[C---:B------:R-:W-:Y:S01]  /*61e0*/  FFMA R12, R81.reuse, R93, R12 ;  /* 0x0000005d510c7223 */ /* 0x040fe2000000000c */
[----:B------:R-:W-:Y:S01]  /*61f0*/  FFMA R13, R81, R96, R13 ;  /* 0x00000060510d7223 */ /* 0x000fe2000000000d */
[----:B------:R-:W-:Y:S01]  /*6200*/  F2FP.F16.E4M3.UNPACK_B R135, R161 ;  /* 0x000000a1ff87723e */ /* 0x000fe200020006ff */
[--C-:B------:R-:W-:Y:S01]  /*6210*/  HADD2.F32 R99, -RZ, R101.reuse.H0_H0 ;  /* 0x20000065ff637230 */ /* 0x100fe20000004100 */
[----:B------:R-:W-:Y:S01]  /*6220*/  F2FP.SATFINITE.E4M3.F32.PACK_AB_MERGE_C R202, R15, R10, RZ ;  /* 0x0000000a0fca723e */ /* 0x000fe200048070ff */
[----:B------:R-:W-:Y:S01]  /*6230*/  FFMA R14, R81, R95, R14 ;  /* 0x0000005f510e7223 */ /* 0x000fe2000000000e */
[C---:B------:R-:W-:Y:S01]  /*6240*/  FMUL R19, R78.reuse, R19 ;  /* 0x000000134e137220 */ /* 0x040fe20000400000 */
[----:B------:R-:W-:Y:S01]  /*6250*/  HADD2.F32 R102, -RZ, R101.H1_H1 ;  /* 0x30000065ff667230 */ /* 0x000fe20000004100 */
[----:B------:R-:W-:Y:S01]  /*6260*/  F2FP.SATFINITE.E4M3.F32.PACK_AB_MERGE_C R202, R9, R8, R202 ;  /* 0x0000000809ca723e */ /* 0x000fe200048070ca */
[----:B------:R-:W-:Y:S02]  /*6270*/  HADD2.F32 R101, -RZ, R103.H0_H0 ;  /* 0x20000067ff657230 */ /* 0x000fe40000004100 */
[C---:B------:R-:W-:Y:S01]  /*6280*/  FFMA R19, R81.reuse, R98, R19 ;  /* 0x0000006251137223 */ /* 0x040fe20000000013 */
[C---:B------:R-:W-:Y:S01]  /*6290*/  FFMA R16, R81.reuse, R97, R16 ;  /* 0x0000006151107223 */ /* 0x040fe20000000010 */
[----:B------:R-:W-:Y:S01]  /*62a0*/  FFMA R17, R81, R100, R17 ;  /* 0x0000006451117223 */ /* 0x000fe20000000011 */
[----:B------:R-:W-:Y:S02]  /*62b0*/  HADD2.F32 R136, -RZ, R135.H1_H1 ;  /* 0x30000087ff887230 */ /* 0x000fe40000004100 */
[C---:B------:R-:W-:Y:S01]  /*62c0*/  FMUL R18, R78.reuse, R22 ;  /* 0x000000164e127220 */ /* 0x040fe20000400000 */
[----:B------:R-:W-:Y:S01]  /*62d0*/  F2FP.F16.E4M3.UNPACK_B R137, R161.H1 ;  /* 0x000000a1ff89723e */ /* 0x000fe200030006ff */
[C---:B------:R-:W-:Y:S01]  /*62e0*/  FMUL R23, R78.reuse, R23 ;  /* 0x000000174e177220 */ /* 0x040fe20000400000 */
[--C-:B------:R-:W-:Y:S01]  /*62f0*/  HADD2.F32 R103, -RZ, R105.reuse.H0_H0 ;  /* 0x20000069ff677230 */ /* 0x100fe20000004100 */
[----:B------:R-:W-:Y:S01]  /*6300*/  F2FP.SATFINITE.E4M3.F32.PACK_AB_MERGE_C R203, R19, R14, RZ ;  /* 0x0000000e13cb723e */ /* 0x000fe200048070ff */
[C---:B------:R-:W-:Y:S01]  /*6310*/  FFMA R18, R81.reuse, R99, R18 ;  /* 0x0000006351127223 */ /* 0x040fe20000000012 */
[C---:B------:R-:W-:Y:S01]  /*6320*/  FFMA R23, R81.reuse, R102, R23 ;  /* 0x0000006651177223 */ /* 0x040fe20000000017 */
[----:B------:R-:W-:Y:S01]  /*6330*/  FFMA R20, R81, R101, R20 ;  /* 0x0000006551147223 */ /* 0x000fe20000000014 */
[----:B------:R-:W-:Y:S01]  /*6340*/  F2FP.F16.E4M3.UNPACK_B R139, R162 ;  /* 0x000000a2ff8b723e */ /* 0x000fe200020006ff */
[----:B------:R-:W-:Y:S01]  /*6350*/  HADD2.F32 R106, -RZ, R105.H1_H1 ;  /* 0x30000069ff6a7230 */ /* 0x000fe20000004100 */
[----:B------:R-:W-:Y:S01]  /*6360*/  F2FP.SATFINITE.E4M3.F32.PACK_AB_MERGE_C R203, R13, R12, R203 ;  /* 0x0000000c0dcb723e */ /* 0x000fe200048070cb */
[----:B------:R-:W-:Y:S01]  /*6370*/  FFMA R21, R81, R104, R21 ;  /* 0x0000006851157223 */ /* 0x000fe20000000015 */
[----:B------:R-:W-:Y:S01]  /*6380*/  F2FP.SATFINITE.E4M3.F32.PACK_AB_MERGE_C R208, R23, R18, RZ ;  /* 0x0000001217d0723e */ /* 0x000fe200048070ff */
[----:B------:R-:W-:Y:S02]  /*6390*/  HADD2.F32 R105, -RZ, R107.H0_H0 ;  /* 0x2000006bff697230 */ /* 0x000fe40000004100 */
[C---:B------:R-:W-:Y:S01]  /*63a0*/  FMUL R22, R78.reuse, R26 ;  /* 0x0000001a4e167220 */ /* 0x040fe20000400000 */
[----:B------:R1:W-:Y:S01]  /*63b0*/  STS.128 [R172+UR49+0x8200], R200 ;  /* 0x008200c8ac007988 */ /* 0x0003e20008000c31 */
[----:B------:R-:W-:Y:S01]  /*63c0*/  F2FP.SATFINITE.E4M3.F32.PACK_AB_MERGE_C R208, R17, R16, R208 ;  /* 0x0000001011d0723e */ /* 0x000fe200048070d0 */
[----:B------:R-:W-:Y:S02]  /*63d0*/  HADD2.F32 R140, -RZ, R139.H1_H1 ;  /* 0x3000008bff8c7230 */ /* 0x000fe40000004100 */
[C---:B------:R-:W-:Y:S01]  /*63e0*/  FFMA R22, R81.reuse, R103, R22 ;  /* 0x0000006751167223 */ /* 0x040fe20000000016 */
[C---:B------:R-:W-:Y:S01]  /*63f0*/  FMUL R27, R78.reuse, R27 ;  /* 0x0000001b4e1b7220 */ /* 0x040fe20000400000 */
[--C-:B------:R-:W-:Y:S02]  /*6400*/  HADD2.F32 R107, -RZ, R109.reuse.H0_H0 ;  /* 0x2000006dff6b7230 */ /* 0x100fe40000004100 */
[C---:B------:R-:W-:Y:S01]  /*6410*/  FMUL R26, R78.reuse, R30 ;  /* 0x0000001e4e1a7220 */ /* 0x040fe20000400000 */
[----:B------:R-:W-:Y:S02]  /*6420*/  HADD2.F32 R110, -RZ, R109.H1_H1 ;  /* 0x3000006dff6e7230 */ /* 0x000fe40000004100 */
[C---:B------:R-:W-:Y:S01]  /*6430*/  FFMA R27, R81.reuse, R106, R27 ;  /* 0x0000006a511b7223 */ /* 0x040fe2000000001b */
[C---:B------:R-:W-:Y:S01]  /*6440*/  FFMA R24, R81.reuse, R105, R24 ;  /* 0x0000006951187223 */ /* 0x040fe20000000018 */
[----:B------:R-:W-:Y:S01]  /*6450*/  FFMA R25, R81, R108, R25 ;  /* 0x0000006c51197223 */ /* 0x000fe20000000019 */
[----:B------:R-:W-:Y:S01]  /*6460*/  F2FP.F16.E4M3.UNPACK_B R141, R162.H1 ;  /* 0x000000a2ff8d723e */ /* 0x000fe200030006ff */
[----:B------:R-:W-:Y:S01]  /*6470*/  HADD2.F32 R109, -RZ, R111.H0_H0 ;  /* 0x2000006fff6d7230 */ /* 0x000fe20000004100 */
[----:B------:R-:W-:Y:S01]  /*6480*/  F2FP.SATFINITE.E4M3.F32.PACK_AB_MERGE_C R209, R27, R22, RZ ;  /* 0x000000161bd1723e */ /* 0x000fe200048070ff */
[----:B------:R-:W-:Y:S01]  /*6490*/  FFMA R26, R81, R107, R26 ;  /* 0x0000006b511a7223 */ /* 0x000fe2000000001a */
[C---:B------:R-:W-:Y:S01]  /*64a0*/  FMUL R31, R78.reuse, R31 ;  /* 0x0000001f4e1f7220 */ /* 0x040fe20000400000 */
[--C-:B------:R-:W-:Y:S01]  /*64b0*/  HADD2.F32 R111, -RZ, R113.reuse.H0_H0 ;  /* 0x20000071ff6f7230 */ /* 0x100fe20000004100 */
[----:B------:R-:W-:Y:S01]  /*64c0*/  F2FP.SATFINITE.E4M3.F32.PACK_AB_MERGE_C R209, R21, R20, R209 ;  /* 0x0000001415d1723e */ /* 0x000fe200048070d1 */
[----:B------:R-:W-:Y:S02]  /*64d0*/  HADD2.F32 R114, -RZ, R113.H1_H1 ;  /* 0x30000071ff727230 */ /* 0x000fe40000004100 */
[C---:B------:R-:W-:Y:S01]  /*64e0*/  FFMA R31, R81.reuse, R110, R31 ;  /* 0x0000006e511f7223 */ /* 0x040fe2000000001f */
[C---:B------:R-:W-:Y:S01]  /*64f0*/  FFMA R28, R81.reuse, R109, R28 ;  /* 0x0000006d511c7223 */ /* 0x040fe2000000001c */
[----:B------:R-:W-:Y:S01]  /*6500*/  FFMA R29, R81, R112, R29 ;  /* 0x00000070511d7223 */ /* 0x000fe2000000001d */
[----:B------:R-:W-:Y:S02]  /*6510*/  HADD2.F32 R113, -RZ, R115.H0_H0 ;  /* 0x20000073ff717230 */ /* 0x000fe40000004100 */
[C---:B------:R-:W-:Y:S01]  /*6520*/  FMUL R30, R78.reuse, R34 ;  /* 0x000000224e1e7220 */ /* 0x040fe20000400000 */
[----:B------:R-:W-:Y:S01]  /*6530*/  F2FP.F16.E4M3.UNPACK_B R143, R163 ;  /* 0x000000a3ff8f723e */ /* 0x000fe200020006ff */
[C---:B------:R-:W-:Y:S01]  /*6540*/  FMUL R35, R78.reuse, R35 ;  /* 0x000000234e237220 */ /* 0x040fe20000400000 */
[----:B------:R-:W-:Y:S01]  /*6550*/  HADD2.F32 R115, -RZ, R117.H0_H0 ;  /* 0x20000075ff737230 */ /* 0x000fe20000004100 */
[----:B------:R-:W-:Y:S01]  /*6560*/  F2FP.SATFINITE.E4M3.F32.PACK_AB_MERGE_C R210, R31, R26, RZ ;  /* 0x0000001a1fd2723e */ /* 0x000fe200048070ff */
[C---:B------:R-:W-:Y:S01]  /*6570*/  FFMA R30, R81.reuse, R111, R30 ;  /* 0x0000006f511e7223 */ /* 0x040fe2000000001e */
[C---:B------:R-:W-:Y:S01]  /*6580*/  FFMA R35, R81.reuse, R114, R35 ;  /* 0x0000007251237223 */ /* 0x040fe20000000023 */
[C---:B------:R-:W-:Y:S01]  /*6590*/  FFMA R32, R81.reuse, R113, R32 ;  /* 0x0000007151207223 */ /* 0x040fe20000000020 */
[----:B------:R-:W-:Y:S01]  /*65a0*/  F2FP.F16.E4M3.UNPACK_B R145, R163.H1 ;  /* 0x000000a3ff91723e */ /* 0x000fe200030006ff */
[----:B------:R-:W-:Y:S01]  /*65b0*/  FFMA R33, R81, R116, R33 ;  /* 0x0000007451217223 */ /* 0x000fe20000000021 */
[----:B------:R-:W-:Y:S01]  /*65c0*/  F2FP.SATFINITE.E4M3.F32.PACK_AB_MERGE_C R210, R25, R24, R210 ;  /* 0x0000001819d2723e */ /* 0x000fe200048070d2 */
[----:B------:R-:W-:Y:S01]  /*65d0*/  HADD2.F32 R144, -RZ, R143.H1_H1 ;  /* 0x3000008fff907230 */ /* 0x000fe20000004100 */
[----:B------:R-:W-:Y:S01]  /*65e0*/  F2FP.SATFINITE.E4M3.F32.PACK_AB_MERGE_C R211, R35, R30, RZ ;  /* 0x0000001e23d3723e */ /* 0x000fe200048070ff */
[----:B------:R-:W-:Y:S02]  /*65f0*/  HADD2.F32 R118, -RZ, R117.H1_H1 ;  /* 0x30000075ff767230 */ /* 0x000fe40000004100 */
[C---:B------:R-:W-:Y:S01]  /*6600*/  FMUL R34, R78.reuse, R38 ;  /* 0x000000264e227220 */ /* 0x040fe20000400000 */
[----:B------:R-:W-:Y:S01]  /*6610*/  HADD2.F32 R117, -RZ, R119.H0_H0 ;  /* 0x20000077ff757230 */ /* 0x000fe20000004100 */
[----:B------:R-:W-:Y:S01]  /*6620*/  F2FP.SATFINITE.E4M3.F32.PACK_AB_MERGE_C R211, R29, R28, R211 ;  /* 0x0000001c1dd3723e */ /* 0x000fe200048070d3 */
[C---:B------:R-:W-:Y:S01]  /*6630*/  FMUL R39, R78.reuse, R39 ;  /* 0x000000274e277220 */ /* 0x040fe20000400000 */
[--C-:B------:R-:W-:Y:S02]  /*6640*/  HADD2.F32 R119, -RZ, R121.reuse.H0_H0 ;  /* 0x20000079ff777230 */ /* 0x100fe40000004100 */
[C---:B------:R-:W-:Y:S01]  /*6650*/  FFMA R34, R81.reuse, R115, R34 ;  /* 0x0000007351227223 */ /* 0x040fe20000000022 */
[----:B------:R-:W-:Y:S01]  /*6660*/  HADD2.F32 R122, -RZ, R121.H1_H1 ;  /* 0x30000079ff7a7230 */ /* 0x000fe20000004100 */
[----:B------:R1:W-:Y:S01]  /*6670*/  STS.128 [R192+0x8010], R208 ;  /* 0x008010d0c0007388 */ /* 0x0003e20000000c00 */
[----:B------:R-:W-:Y:S02]  /*6680*/  HADD2.F32 R121, -RZ, R123.H0_H0 ;  /* 0x2000007bff797230 */ /* 0x000fe40000004100 */
[C---:B------:R-:W-:Y:S01]  /*6690*/  FFMA R39, R81.reuse, R118, R39 ;  /* 0x0000007651277223 */ /* 0x040fe20000000027 */
[C---:B------:R-:W-:Y:S01]  /*66a0*/  FFMA R36, R81.reuse, R117, R36 ;  /* 0x0000007551247223 */ /* 0x040fe20000000024 */
[----:B------:R-:W-:Y:S01]  /*66b0*/  FFMA R37, R81, R120, R37 ;  /* 0x0000007851257223 */ /* 0x000fe20000000025 */
[C---:B------:R-:W-:Y:S01]  /*66c0*/  FMUL R38, R78.reuse, R42 ;  /* 0x0000002a4e267220 */ /* 0x040fe20000400000 */
[----:B------:R-:W-:Y:S01]  /*66d0*/  ISETP.NE.AND P0, PT, R189, RZ, PT ;  /* 0x000000ffbd00720c */ /* 0x000fe20003f05270 */
[C---:B------:R-:W-:Y:S01]  /*66e0*/  FMUL R43, R78.reuse, R43 ;  /* 0x0000002b4e2b7220 */ /* 0x040fe20000400000 */
[--C-:B------:R-:W-:Y:S01]  /*66f0*/  HADD2.F32 R123, -RZ, R125.reuse.H0_H0 ;  /* 0x2000007dff7b7230 */ /* 0x100fe20000004100 */
[----:B------:R-:W-:Y:S01]  /*6700*/  F2FP.SATFINITE.E4M3.F32.PACK_AB_MERGE_C R212, R39, R34, RZ ;  /* 0x0000002227d4723e */ /* 0x000fe200048070ff */
[C---:B------:R-:W-:Y:S01]  /*6710*/  FFMA R38, R81.reuse, R119, R38 ;  /* 0x0000007751267223 */ /* 0x040fe20000000026 */
[C---:B------:R-:W-:Y:S01]  /*6720*/  FFMA R43, R81.reuse, R122, R43 ;  /* 0x0000007a512b7223 */ /* 0x040fe2000000002b */
[----:B------:R-:W-:Y:S01]  /*6730*/  FFMA R40, R81, R121, R40 ;  /* 0x0000007951287223 */ /* 0x000fe20000000028 */
[----:B------:R-:W-:Y:S01]  /*6740*/  F2FP.SATFINITE.E4M3.F32.PACK_AB_MERGE_C R212, R33, R32, R212 ;  /* 0x0000002021d4723e */ /* 0x000fe200048070d4 */
[----:B------:R-:W-:Y:S01]  /*6750*/  FFMA R41, R81, R124, R41 ;  /* 0x0000007c51297223 */ /* 0x000fe20000000029 */
[----:B------:R-:W-:Y:S01]  /*6760*/  HADD2.F32 R126, -RZ, R125.H1_H1 ;  /* 0x3000007dff7e7230 */ /* 0x000fe20000004100 */
[----:B------:R-:W-:Y:S01]  /*6770*/  F2FP.SATFINITE.E4M3.F32.PACK_AB_MERGE_C R213, R43, R38, RZ ;  /* 0x000000262bd5723e */ /* 0x000fe200048070ff */
[----:B------:R-:W-:Y:S02]  /*6780*/  HADD2.F32 R125, -RZ, R127.H0_H0 ;  /* 0x2000007fff7d7230 */ /* 0x000fe40000004100 */
[C---:B------:R-:W-:Y:S01]  /*6790*/  FMUL R42, R78.reuse, R46 ;  /* 0x0000002e4e2a7220 */ /* 0x040fe20000400000 */
[----:B------:R-:W-:Y:S01]  /*67a0*/  FMUL R47, R78, R47 ;  /* 0x0000002f4e2f7220 */ /* 0x000fe20000400000 */
[--C-:B------:R-:W-:Y:S01]  /*67b0*/  HADD2.F32 R127, -RZ, R129.reuse.H0_H0 ;  /* 0x20000081ff7f7230 */ /* 0x100fe20000004100 */
[----:B------:R-:W-:Y:S01]  /*67c0*/  F2FP.SATFINITE.E4M3.F32.PACK_AB_MERGE_C R213, R37, R36, R213 ;  /* 0x0000002425d5723e */ /* 0x000fe200048070d5 */
[C---:B------:R-:W-:Y:S01]  /*67d0*/  FFMA R42, R81.reuse, R123, R42 ;  /* 0x0000007b512a7223 */ /* 0x040fe2000000002a */
[C---:B------:R-:W-:Y:S01]  /*67e0*/  FFMA R47, R81.reuse, R126, R47 ;  /* 0x0000007e512f7223 */ /* 0x040fe2000000002f */
[C---:B------:R-:W-:Y:S01]  /*67f0*/  FFMA R44, R81.reuse, R125, R44 ;  /* 0x0000007d512c7223 */ /* 0x040fe2000000002c */
[----:B------:R-:W-:Y:S01]  /*6800*/  ISETP.NE.AND P6, PT, R198, RZ, PT ;  /* 0x000000ffc600720c */ /* 0x000fe20003fc5270 */
[----:B------:R-:W-:Y:S01]  /*6810*/  FFMA R45, R81, R128, R45 ;  /* 0x00000080512d7223 */ /* 0x000fe2000000002d */
[----:B------:R-:W-:Y:S01]  /*6820*/  HADD2.F32 R130, -RZ, R129.H1_H1 ;  /* 0x30000081ff827230 */ /* 0x000fe20000004100 */
[----:B------:R-:W-:Y:S01]  /*6830*/  F2FP.SATFINITE.E4M3.F32.PACK_AB_MERGE_C R214, R47, R42, RZ ;  /* 0x0000002a2fd6723e */ /* 0x000fe200048070ff */
[----:B------:R-:W-:Y:S02]  /*6840*/  HADD2.F32 R129, -RZ, R131.H0_H0 ;  /* 0x20000083ff817230 */ /* 0x000fe40000004100 */
[C---:B------:R-:W-:Y:S01]  /*6850*/  FMUL R46, R78.reuse, R50 ;  /* 0x000000324e2e7220 */ /* 0x040fe20000400000 */
[C---:B------:R-:W-:Y:S01]  /*6860*/  FMUL R51, R78.reuse, R51 ;  /* 0x000000334e337220 */ /* 0x040fe20000400000 */
[--C-:B------:R-:W-:Y:S02]  /*6870*/  HADD2.F32 R131, -RZ, R133.reuse.H0_H0 ;  /* 0x20000085ff837230 */ /* 0x100fe40000004100 */
[C---:B------:R-:W-:Y:S01]  /*6880*/  FMUL R50, R78.reuse, R54 ;  /* 0x000000364e327220 */ /* 0x040fe20000400000 */
[C---:B------:R-:W-:Y:S01]  /*6890*/  FFMA R46, R81.reuse, R127, R46 ;  /* 0x0000007f512e7223 */ /* 0x040fe2000000002e */
[----:B------:R-:W-:Y:S02]  /*68a0*/  HADD2.F32 R134, -RZ, R133.H1_H1 ;  /* 0x30000085ff867230 */ /* 0x000fe40000004100 */
[C---:B------:R-:W-:Y:S01]  /*68b0*/  FFMA R51, R81.reuse, R130, R51 ;  /* 0x0000008251337223 */ /* 0x040fe20000000033 */
[----:B------:R-:W-:Y:S02]  /*68c0*/  HADD2.F32 R133, -RZ, R135.H0_H0 ;  /* 0x20000087ff857230 */ /* 0x000fe40000004100 */
[C---:B------:R-:W-:Y:S01]  /*68d0*/  FMUL R55, R78.reuse, R55 ;  /* 0x000000374e377220 */ /* 0x040fe20000400000 */
[C---:B------:R-:W-:Y:S01]  /*68e0*/  FFMA R48, R81.reuse, R129, R48 ;  /* 0x0000008151307223 */ /* 0x040fe20000000030 */
[C---:B------:R-:W-:Y:S01]  /*68f0*/  FFMA R49, R81.reuse, R132, R49 ;  /* 0x0000008451317223 */ /* 0x040fe20000000031 */
[--C-:B------:R-:W-:Y:S02]  /*6900*/  HADD2.F32 R135, -RZ, R137.reuse.H0_H0 ;  /* 0x20000089ff877230 */ /* 0x100fe40000004100 */
[C---:B------:R-:W-:Y:S01]  /*6910*/  FFMA R50, R81.reuse, R131, R50 ;  /* 0x0000008351327223 */ /* 0x040fe20000000032 */
[----:B------:R-:W-:Y:S02]  /*6920*/  HADD2.F32 R138, -RZ, R137.H1_H1 ;  /* 0x30000089ff8a7230 */ /* 0x000fe40000004100 */
[C---:B------:R-:W-:Y:S01]  /*6930*/  FMUL R54, R78.reuse, R58 ;  /* 0x0000003a4e367220 */ /* 0x040fe20000400000 */
[----:B------:R-:W-:Y:S02]  /*6940*/  HADD2.F32 R137, -RZ, R139.H0_H0 ;  /* 0x2000008bff897230 */ /* 0x000fe40000004100 */
[C---:B------:R-:W-:Y:S01]  /*6950*/  FFMA R55, R81.reuse, R134, R55 ;  /* 0x0000008651377223 */ /* 0x040fe20000000037 */
        /* <DEDUP_REMOVED lines=16> */
[----:B------:R-:W-:Y:S01]  /*6a60*/  FFMA R63, R81, R142, R63 ;  /* 0x0000008e513f7223 */ /* 0x000fe2000000003f */
[----:B------:R-:W-:Y:S01]  /*6a70*/  FMUL R67, R78, R67 ;  /* 0x000000434e437220 */ /* 0x000fe20000400000 */
[----:B------:R-:W-:Y:S01]  /*6a80*/  F2FP.SATFINITE.E4M3.F32.PACK_AB_MERGE_C R215, R51, R46, RZ ;  /* 0x0000002e33d7723e */ /* 0x000fe200048070ff */
[C---:B------:R-:W-:Y:S01]  /*6a90*/  FFMA R60, R81.reuse, R141, R60 ;  /* 0x0000008d513c7223 */ /* 0x040fe2000000003c */
[C---:B------:R-:W-:Y:S01]  /*6aa0*/  FFMA R61, R81.reuse, R144, R61 ;  /* 0x00000090513d7223 */ /* 0x040fe2000000003d */
[C---:B------:R-:W-:Y:S01]  /*6ab0*/  FFMA R62, R81.reuse, R143, R62 ;  /* 0x0000008f513e7223 */ /* 0x040fe2000000003e */
[----:B------:R-:W-:Y:S01]  /*6ac0*/  FFMA R67, R81, R146, R67 ;  /* 0x0000009251437223 */ /* 0x000fe20000000043 */
[----:B------:R-:W-:Y:S02]  /*6ad0*/  F2FP.SATFINITE.E4M3.F32.PACK_AB_MERGE_C R214, R41, R40, R214 ;  /* 0x0000002829d6723e */ /* 0x000fe400048070d6 */
[----:B------:R-:W-:Y:S02]  /*6ae0*/  F2FP.SATFINITE.E4M3.F32.PACK_AB_MERGE_C R215, R45, R44, R215 ;  /* 0x0000002c2dd7723e */ /* 0x000fe400048070d7 */
[----:B------:R-:W-:Y:S02]  /*6af0*/  F2FP.SATFINITE.E4M3.F32.PACK_AB_MERGE_C R216, R55, R50, RZ ;  /* 0x0000003237d8723e */ /* 0x000fe400048070ff */
[----:B------:R-:W-:Y:S01]  /*6b00*/  F2FP.SATFINITE.E4M3.F32.PACK_AB_MERGE_C R217, R59, R54, RZ ;  /* 0x000000363bd9723e */ /* 0x000fe200048070ff */
[----:B------:R1:W-:Y:S01]  /*6b10*/  STS.128 [R195+0x8020], R212 ;  /* 0x008020d4c3007388 */ /* 0x0003e20000000c00 */
[----:B------:R-:W-:Y:S02]  /*6b20*/  F2FP.SATFINITE.E4M3.F32.PACK_AB_MERGE_C R218, R63, R58, RZ ;  /* 0x0000003a3fda723e */ /* 0x000fe400048070ff */
[----:B------:R-:W-:Y:S02]  /*6b30*/  F2FP.SATFINITE.E4M3.F32.PACK_AB_MERGE_C R219, R67, R62, RZ ;  /* 0x0000003e43db723e */ /* 0x000fe400048070ff */
[----:B------:R-:W-:Y:S02]  /*6b40*/  F2FP.SATFINITE.E4M3.F32.PACK_AB_MERGE_C R216, R49, R48, R216 ;  /* 0x0000003031d8723e */ /* 0x000fe400048070d8 */
[----:B------:R-:W-:Y:S02]  /*6b50*/  F2FP.SATFINITE.E4M3.F32.PACK_AB_MERGE_C R217, R53, R52, R217 ;  /* 0x0000003435d9723e */ /* 0x000fe400048070d9 */
[----:B------:R-:W-:Y:S02]  /*6b60*/  F2FP.SATFINITE.E4M3.F32.PACK_AB_MERGE_C R218, R57, R56, R218 ;  /* 0x0000003839da723e */ /* 0x000fe400048070da */
[----:B------:R-:W-:Y:S02]  /*6b70*/  F2FP.SATFINITE.E4M3.F32.PACK_AB_MERGE_C R219, R61, R60, R219 ;  /* 0x0000003c3ddb723e */ /* 0x000fe400048070db */
[----:B------:R-:W-:Y:S02]  /*6b80*/  LEA R204, R181, UR49, 0x3 ;  /* 0x00000031b5cc7c11 */ /* 0x000fe4000f8e18ff */
[----:B------:R-:W-:Y:S01]  /*6b90*/  @P6 SHF.L.U32 R221, R180, 0x1f, RZ ;  /* 0x0000001fb4dd6819 */ /* 0x000fe200000006ff */
[----:B------:R1:W-:Y:S01]  /*6ba0*/  STS.128 [R194+0x8010], R216 ;  /* 0x008010d8c2007388 */ /* 0x0003e20000000c00 */
[----:B------:R-:W-:Y:S01]  /*6bb0*/  @!PT LDS RZ, [RZ] ;  /* 0x00000000fffff984 */ /* 0x000fe20000000800 */
[----:B------:R-:W-:Y:S01]  /*6bc0*/  @!PT LDS RZ, [RZ] ;  /* 0x00000000fffff984 */ /* 0x000fe20000000800 */
[----:B------:R-:W-:Y:S01]  /*6bd0*/  @!PT LDS RZ, [RZ] ;  /* 0x00000000fffff984 */ /* 0x000fe20000000800 */
[----:B------:R-:W-:Y:S01]  /*6be0*/  @!PT LDS RZ, [RZ] ;  /* 0x00000000fffff984 */ /* 0x000fe20000000800 */
[----:B------:R2:W-:Y:S07]  /*6bf0*/  MEMBAR.ALL.CTA ;  /* 0x0000000000007992 */ /* 0x0005ee0000008000 */
[----:B--2---:R-:W2:Y:S02]  /*6c00*/  FENCE.VIEW.ASYNC.S ;  /* 0x00000000000073c6 */ /* 0x004ea40000000000 */
[----:B--2---:R-:W-:Y:S06]  /*6c10*/  BAR.SYNC.DEFER_BLOCKING 0x1, 0x80 ;  /* 0x0042000000007b1d */ /* 0x004fec0000010000 */
[----:B------:R-:W-:Y:S05]  /*6c20*/  @P0 BRA `(.L_x_97) ;  /* 0x0000000000280947 */ /* 0x000fea0003800000 */
[----:B------:R-:W-:Y:S02]  /*6c30*/  UIADD3 UR4, UPT, UPT, UR49, 0x8200, URZ ;  /* 0x0000820031047890 */ /* 0x000fe4000fffe0ff */
[----:B------:R-:W-:Y:S01]  /*6c40*/  UIADD3 UR6, UP0, UPT, UR52, 0x680, URZ ;  /* 0x0000068034067890 */ /* 0x000fe2000ff1e0ff */
[----:B------:R-:W-:Y:S03]  /*6c50*/  UMOV UR43, UR36 ;  /* 0x00000024002b7c82 */ /* 0x000fe60008000000 */
[----:B------:R-:W-:Y:S01]  /*6c60*/  MOV R188, UR4 ;  /* 0x0000000400bc7c02 */ /* 0x000fe20008000f00 */
[----:B------:R-:W-:Y:S03]  /*6c70*/  UIADD3.X UR7, UPT, UPT, URZ, UR53, URZ, UP0, !UPT ;  /* 0x00000035ff077290 */ /* 0x000fe600087fe4ff */
[----:B------:R-:W-:Y:S11]  /*6c80*/  R2UR UR40, R188 ;  /* 0x00000000bc2872ca */ /* 0x000ff600000e0000 */
[----:B------:R-:W-:Y:S02]  /*6c90*/  @!UPT UIADD3 URZ, UPT, UPT, URZ, URZ, URZ ;  /* 0x000000fffffff290 */ /* 0x000fe4000fffe0ff */
[----:B------:R2:W-:Y:S01]  /*6ca0*/  UTMASTG.3D [UR40], [UR6] ;  /* 0x00000028060073b5 */ /* 0x0005e20008010000 */
[----:B------:R0:W-:Y:S01]  /*6cb0*/  UTMACMDFLUSH ;  /* 0x00000000000079b7 */ /* 0x0001e20000000000 */
[----:B--2---:R-:W-:Y:S04]  /*6cc0*/  DEPBAR.LE SB0, 0x1 ;  /* 0x000080400000791a */ /* 0x004fe80000000000 */
.L_x_97:
[----:B------:R-:W-:Y:S05]  /*6cd0*/  BSYNC.RECONVERGENT B0 ;  /* 0x0000000000007941 */ /* 0x000fea0003800200 */
.L_x_96:
[----:B------:R-:W-:Y:S06]  /*6ce0*/  BAR.SYNC.DEFER_BLOCKING 0x1, 0x80 ;  /* 0x0042000000007b1d */ /* 0x000fec0000010000 */
[----:B------:R-:W2:Y:S01]  /*6cf0*/  @P6 SYNCS.PHASECHK.TRANS64.TRYWAIT P0, [R204+URZ+0x30], R221 ;  /* 0x000030ddcc0065a7 */ /* 0x000ea200080011ff */
[----:B------:R-:W-:Y:S01]  /*6d00*/  BSSY B1, `(.L_x_98) ;  /* 0x0000023000017945 */ /* 0x000fe20003800000 */
[----:B--2---:R-:W-:Y:S03]  /*6d10*/  @P6 SEL R196, RZ, 0x1, !P0 ;  /* 0x00000001ffc46807 */ /* 0x004fe60004000000 */
[----:B------:R-:W-:Y:S05]  /*6d20*/  @!P6 BRA `(.L_x_99) ;  /* 0x000000000080e947 */ /* 0x000fea0003800000 */
[----:B------:R-:W-:Y:S01]  /*6d30*/  ISETP.NE.AND P1, PT, R197, RZ, PT ;  /* 0x000000ffc500720c */ /* 0x000fe20003f25270 */
[----:B------:R-:W-:Y:S01]  /*6d40*/  BSSY B0, `(.L_x_100) ;  /* 0x000000a000007945 */ /* 0x000fe20003800000 */
[----:B------:R-:W-:Y:S11]  /*6d50*/  ISETP.NE.AND P0, PT, R196, RZ, PT ;  /* 0x000000ffc400720c */ /* 0x000ff60003f05270 */
[----:B------:R-:W-:Y:S04]  /*6d60*/  @P1 IMAD R0, R181, 0x2000, R186 ;  /* 0x00002000b5001824 */ /* 0x000fe800078e02ba */
[C---:B------:R-:W-:Y:S01]  /*6d70*/  @P1 IMAD.IADD R6, R0.reuse, 0x1, R199 ;  /* 0x0000000100061824 */ /* 0x040fe200078e02c7 */
[----:B------:R-:W-:Y:S03]  /*6d80*/  @P1 IADD3 R4, PT, PT, R0, R207, RZ ;  /* 0x000000cf00041210 */ /* 0x000fe60007ffe0ff */
[----:B------:R-:W-:Y:S01]  /*6d90*/  @P1 IMAD.IADD R2, R205, 0x1, R6 ;  /* 0x00000001cd021824 */ /* 0x000fe200078e0206 */
[----:B------:R-:W-:Y:S06]  /*6da0*/  @P0 BRA `(.L_x_101) ;  /* 0x00000000000c0947 */ /* 0x000fec0003800000 */
[----:B------:R-:W-:Y:S04]  /*6db0*/  SHF.L.U32 R3, R180, 0x1f, RZ ;  /* 0x0000001fb4037819 */ /* 0x000fe800000006ff */
[----:B------:R-:W2:Y:S02]  /*6dc0*/  SYNCS.PHASECHK.TRANS64.TRYWAIT P0, [R204+URZ+0x30], R3 ;  /* 0x00003003cc0075a7 */ /* 0x000ea400080011ff */
[----:B--2---:R-:W-:Y:S05]  /*6dd0*/  @!P0 BRA `(.L_x_102) ;  /* 0x0000004800b48947 */ /* 0x004fea0003800000 */
.L_x_101:
[----:B------:R-:W-:Y:S05]  /*6de0*/  BSYNC B0 ;  /* 0x0000000000007941 */ /* 0x000fea0003800000 */
.L_x_100:
[----:B------:R-:W-:Y:S01]  /*6df0*/  ISETP.NE.AND P0, PT, R197, RZ, PT ;  /* 0x000000ffc500720c */ /* 0x000fe20003f05270 */
[----:B--2---:R-:W-:Y:S02]  /*6e00*/  VIADD R204, R204, 0x50 ;  /* 0x00000050cccc7836 */ /* 0x004fe40000000000 */
[----:B------:R-:W-:Y:S02]  /*6e10*/  IMAD.U32 R3, RZ, RZ, UR37 ;  /* 0x00000025ff037e24 */ /* 0x000fe4000f8e00ff */
[----:B------:R-:W-:Y:S03]  /*6e20*/  VIADD R181, R181, 0x1 ;  /* 0x00000001b5b57836 */ /* 0x000fe60000000000 */
[----:B------:R-:W-:Y:S05]  /*6e30*/  PRMT R3, R3, 0x654, R204 ;  /* 0x0000065403037816 */ /* 0x000fea00000000cc */
[----:B------:R2:W3:Y:S04]  /*6e40*/  @P0 LDS.128 R148, [R0] ;  /* 0x0000000000940984 */ /* 0x0004e80000000c00 */
[----:B------:R2:W4:Y:S04]  /*6e50*/  @P0 LDS.128 R156, [R4+0x20] ;  /* 0x00002000049c0984 */ /* 0x0005280000000c00 */
        /* <DEDUP_REMOVED lines=9> */
[----:B------:R-:W-:Y:S01]  /*6ef0*/  SEL R181, R181, RZ, P0 ;  /* 0x000000ffb5b57207 */ /* 0x000fe20000000000 */
[----:B-----5:R5:W-:Y:S02]  /*6f00*/  SYNCS.ARRIVE.TRANS64.RED.A1T0 RZ, [R3+URZ], RZ ;  /* 0x000000ff03ff79a7 */ /* 0x020be400081004ff */
[----:B-----5:R-:W-:Y:S04]  /*6f10*/  SEL R3, RZ, 0x1, P0 ;  /* 0x00000001ff037807 */ /* 0x020fe80000000000 */
[----:B--234-:R-:W-:Y:S02]  /*6f20*/  LOP3.LUT R180, R180, R3, RZ, 0x3c, !PT ;  /* 0x00000003b4b47212 */ /* 0x01cfe400078e3cff */
.L_x_99:
[----:B------:R-:W-:Y:S05]  /*6f30*/  BSYNC B1 ;  /* 0x0000000000017941 */ /* 0x000fea0003800000 */
.L_x_98:
[----:B------:R-:W-:Y:S01]  /*6f40*/  VIADD R0, R80, 0x40 ;  /* 0x0000004050007836 */ /* 0x000fe20000000000 */
[----:B------:R-:W-:Y:S04]  /*6f50*/  BSSY.RECONVERGENT B6, `(.L_x_103) ;  /* 0x0000015000067945 */ /* 0x000fe80003800200 */
[----:B------:R-:W-:Y:S04]  /*6f60*/  SHF.R.U32.HI R0, RZ, 0x15, R0 ;  /* 0x00000015ff007819 */ /* 0x000fe80000011600 */
[----:B------:R-:W-:Y:S11]  /*6f70*/  LOP3.LUT P0, RZ, R0, 0x3, R173, 0x48, !PT ;  /* 0x0000000300ff7812 */ /* 0x000ff600078048ad */
[----:B------:R-:W-:Y:S02]  /*6f80*/  @!UPT UIADD3 URZ, UPT, UPT, URZ, URZ, URZ ;  /* 0x000000fffffff290 */ /* 0x000fe4000fffe0ff */
[----:B------:R-:W-:Y:S05]  /*6f90*/  @!P0 BRA `(.L_x_104) ;  /* 0x0000000000408947 */ /* 0x000fea0003800000 */
[----:B------:R-:W2:Y:S01]  /*6fa0*/  LDCU.64 UR8, c[0x4][0x78] ;  /* 0x01000f00ff0877ac */ /* 0x000ea20008000a00 */
[----:B------:R-:W-:Y:S01]  /*6fb0*/  MOV R3, 0x0 ;  /* 0x0000000000037802 */ /* 0x000fe20000000f00 */
[----:B------:R-:W-:Y:S02]  /*6fc0*/  HFMA2 R12, -RZ, RZ, 0, 5.9604644775390625e-08 ;  /* 0x00000001ff0c7431 */ /* 0x000fe400000001ff */
[----:B------:R-:W-:Y:S02]  /*6fd0*/  IMAD.MOV.U32 R8, RZ, RZ, 0x192 ;  /* 0x00000192ff087424 */ /* 0x000fe400078e00ff */
[----:B------:R-:W-:Y:S01]  /*6fe0*/  IMAD.MOV.U32 R13, RZ, RZ, RZ ;  /* 0x000000ffff0d7224 */ /* 0x000fe200078e00ff */
[----:B------:R-:W3:Y:S01]  /*6ff0*/  LDCU.64 UR6, c[0x4][0x80] ;  /* 0x01001000ff0677ac */ /* 0x000ee20008000a00 */
[----:B------:R-:W4:Y:S01]  /*7000*/  LDC.64 R2, c[0x4][R3] ;  /* 0x0100000003027b82 */ /* 0x000f220000000a00 */
[----:B------:R-:W5:Y:S01]  /*7010*/  LDCU.64 UR4, c[0x4][0x18] ;  /* 0x01000300ff0477ac */ /* 0x000f620008000a00 */
[----:B--2---:R-:W-:Y:S01]  /*7020*/  MOV R5, UR9 ;  /* 0x0000000900057c02 */ /* 0x004fe20008000f00 */
[----:B------:R-:W-:Y:S01]  /*7030*/  IMAD.U32 R4, RZ, RZ, UR8 ;  /* 0x00000008ff047e24 */ /* 0x000fe2000f8e00ff */
[----:B---3--:R-:W-:Y:S01]  /*7040*/  MOV R7, UR7 ;  /* 0x0000000700077c02 */ /* 0x008fe20008000f00 */
[----:B------:R-:W-:Y:S01]  /*7050*/  IMAD.U32 R6, RZ, RZ, UR6 ;  /* 0x00000006ff067e24 */ /* 0x000fe2000f8e00ff */
[----:B-----5:R-:W-:Y:S01]  /*7060*/  MOV R11, UR5 ;  /* 0x00000005000b7c02 */ /* 0x020fe20008000f00 */
[----:B------:R-:W-:Y:S02]  /*7070*/  IMAD.U32 R10, RZ, RZ, UR4 ;  /* 0x00000004ff0a7e24 */ /* 0x000fe4000f8e00ff */
[----:B------:R-:W-:Y:S07]  /*7080*/  LEPC R20, `(.L_x_104) ;  /* 0x000000001014794e */ /* 0x000fee0000000000 */
[----:B-1--4-:R-:W-:Y:S05]  /*7090*/  CALL.ABS.NOINC R2 ;  /* 0x0000000002007343 */ /* 0x012fea0003c00000 */
.L_x_104:
[----:B------:R-:W-:Y:S05]  /*70a0*/  BSYNC.RECONVERGENT B6 ;  /* 0x0000000000067941 */ /* 0x000fea0003800200 */
.L_x_103:
[----:B------:R-:W-:Y:S01]  /*70b0*/  F2FP.F16.E4M3.UNPACK_B R4, R149 ;  /* 0x00000095ff04723e */ /* 0x000fe200020006ff */
[----:B------:R-:W-:Y:S05]  /*70c0*/  WARPSYNC.ALL ;  /* 0x0000000000007948 */ /* 0x000fea0003800000 */
[----:B------:R-:W-:Y:S01]  /*70d0*/  R2UR UR4, R80 ;  /* 0x00000000500472ca */ /* 0x000fe200000e0000 */
[--C-:B------:R-:W-:Y:S01]  /*70e0*/  HADD2.F32 R88, -RZ, R4.reuse.H0_H0 ;  /* 0x20000004ff587230 */ /* 0x100fe20000004100 */
[-C--:B------:R-:W-:Y:S01]  /*70f0*/  F2FP.F16.E4M3.UNPACK_B R0, R148.reuse ;  /* 0x00000094ff00723e */ /* 0x080fe200020006ff */
[----:B------:R-:W-:Y:S01]  /*7100*/  HADD2.F32 R83, -RZ, R4.H1_H1 ;  /* 0x30000004ff537230 */ /* 0x000fe20000004100 */
[----:B------:R-:W-:Y:S01]  /*7110*/  F2FP.F16.E4M3.UNPACK_B R4, R151 ;  /* 0x00000097ff04723e */ /* 0x000fe200020006ff */
[----:B------:R-:W-:Y:S01]  /*7120*/  BSSY.RECONVERGENT B0, `(.L_x_105) ;  /* 0x0000116000007945 */ /* 0x000fe20003800200 */
[----:B------:R-:W-:Y:S01]  /*7130*/  F2FP.F16.E4M3.UNPACK_B R3, R148.H1 ;  /* 0x00000094ff03723e */ /* 0x000fe200030006ff */
[--C-:B------:R-:W-:Y:S01]  /*7140*/  HADD2.F32 R2, -RZ, R0.reuse.H0_H0 ;  /* 0x20000000ff027230 */ /* 0x100fe20000004100 */
[----:B-1----:R-:W-:Y:S01]  /*7150*/  F2FP.F16.E4M3.UNPACK_B R135, R162 ;  /* 0x000000a2ff87723e */ /* 0x002fe200020006ff */
[----:B------:R-:W-:Y:S01]  /*7160*/  HADD2.F32 R82, -RZ, R0.H1_H1 ;  /* 0x30000000ff527230 */ /* 0x000fe20000004100 */
[----:B------:R-:W-:Y:S01]  /*7170*/  F2FP.F16.E4M3.UNPACK_B R0, R149.H1 ;  /* 0x00000095ff00723e */ /* 0x000fe200030006ff */
[--C-:B------:R-:W-:Y:S01]  /*7180*/  HADD2.F32 R84, -RZ, R3.reuse.H0_H0 ;  /* 0x20000003ff547230 */ /* 0x100fe20000004100 */
[----:B------:R-:W-:Y:S01]  /*7190*/  F2FP.F16.E4M3.UNPACK_B R125, R159.H1 ;  /* 0x0000009fff7d723e */ /* 0x000fe200030006ff */
[----:B------:R-:W-:Y:S01]  /*71a0*/  HADD2.F32 R86, -RZ, R3.H1_H1 ;  /* 0x30000003ff567230 */ /* 0x000fe20000004100 */
[-C--:B------:R-:W-:Y:S01]  /*71b0*/  F2FP.F16.E4M3.UNPACK_B R3, R150.reuse ;  /* 0x00000096ff03723e */ /* 0x080fe200020006ff */
[--C-:B------:R-:W-:Y:S01]  /*71c0*/  HADD2.F32 R90, -RZ, R0.reuse.H0_H0 ;  /* 0x20000000ff5a7230 */ /* 0x100fe20000004100 */
[----:B------:R-:W-:Y:S01]  /*71d0*/  ISETP.NE.AND P0, PT, R189, RZ, PT ;  /* 0x000000ffbd00720c */ /* 0x000fe20003f05270 */
[----:B------:R-:W-:Y:S01]  /*71e0*/  HADD2.F32 R85, -RZ, R0.H1_H1 ;  /* 0x30000000ff557230 */ /* 0x000fe20000004100 */
[----:B------:R-:W-:Y:S01]  /*71f0*/  F2FP.F16.E4M3.UNPACK_B R0, R150.H1 ;  /* 0x00000096ff00723e */ /* 0x000fe200030006ff */
[--C-:B------:R-:W-:Y:S01]  /*7200*/  HADD2.F32 R92, -RZ, R3.reuse.H0_H0 ;  /* 0x20000003ff5c7230 */ /* 0x100fe20000004100 */
[----:B------:R-:W-:Y:S01]  /*7210*/  ISETP.NE.AND P6, PT, R198, RZ, PT ;  /* 0x000000ffc600720c */ /* 0x000fe20003fc5270 */
[----:B------:R-:W-:Y:S01]  /*7220*/  HADD2.F32 R87, -RZ, R3.H1_H1 ;  /* 0x30000003ff577230 */ /* 0x000fe20000004100 */
[----:B------:R-:W-:Y:S01]  /*7230*/  F2FP.F16.E4M3.UNPACK_B R3, R151.H1 ;  /* 0x00000097ff03723e */ /* 0x000fe200030006ff */
[--C-:B------:R-:W-:Y:S02]  /*7240*/  HADD2.F32 R94, -RZ, R0.reuse.H0_H0 ;  /* 0x20000000ff5e7230 */ /* 0x100fe40000004100 */
[----:B------:R-:W-:Y:S01]  /*7250*/  HADD2.F32 R89, -RZ, R0.H1_H1 ;  /* 0x30000000ff597230 */ /* 0x000fe20000004100 */
[-C--:B------:R-:W-:Y:S01]  /*7260*/  F2FP.F16.E4M3.UNPACK_B R0, R152.reuse ;  /* 0x00000098ff00723e */ /* 0x080fe200020006ff */
[--C-:B------:R-:W-:Y:S02]  /*7270*/  HADD2.F32 R96, -RZ, R4.reuse.H0_H0 ;  /* 0x20000004ff607230 */ /* 0x100fe40000004100 */
[----:B------:R-:W-:Y:S01]  /*7280*/  HADD2.F32 R91, -RZ, R4.H1_H1 ;  /* 0x30000004ff5b7230 */ /* 0x000fe20000004100 */
[-C--:B------:R-:W-:Y:S01]  /*7290*/  F2FP.F16.E4M3.UNPACK_B R4, R153.reuse ;  /* 0x00000099ff04723e */ /* 0x080fe200020006ff */
[--C-:B------:R-:W-:Y:S02]  /*72a0*/  HADD2.F32 R100, -RZ, R0.reuse.H0_H0 ;  /* 0x20000000ff647230 */ /* 0x100fe40000004100 */
[----:B------:R-:W-:Y:S01]  /*72b0*/  HADD2.F32 R95, -RZ, R0.H1_H1 ;  /* 0x30000000ff5f7230 */ /* 0x000fe20000004100 */
[----:B------:R-:W-:Y:S01]  /*72c0*/  F2FP.F16.E4M3.UNPACK_B R0, R153.H1 ;  /* 0x00000099ff00723e */ /* 0x000fe200030006ff */
[--C-:B------:R-:W-:Y:S02]  /*72d0*/  HADD2.F32 R98, -RZ, R3.reuse.H0_H0 ;  /* 0x20000003ff627230 */ /* 0x100fe40000004100 */
[----:B------:R-:W-:Y:S01]  /*72e0*/  HADD2.F32 R93, -RZ, R3.H1_H1 ;  /* 0x30000003ff5d7230 */ /* 0x000fe20000004100 */
[----:B------:R-:W-:Y:S01]  /*72f0*/  F2FP.F16.E4M3.UNPACK_B R3, R152.H1 ;  /* 0x00000098ff03723e */ /* 0x000fe200030006ff */
[--C-:B------:R-:W-:Y:S02]  /*7300*/  HADD2.F32 R106, -RZ, R0.reuse.H0_H0 ;  /* 0x20000000ff6a7230 */ /* 0x100fe40000004100 */
[----:B------:R-:W-:Y:S01]  /*7310*/  HADD2.F32 R101, -RZ, R0.H1_H1 ;  /* 0x30000000ff657230 */ /* 0x000fe20000004100 */
[-C--:B------:R-:W-:Y:S01]  /*7320*/  F2FP.F16.E4M3.UNPACK_B R0, R154.reuse.H1 ;  /* 0x0000009aff00723e */ /* 0x080fe200030006ff */
[--C-:B------:R-:W-:Y:S02]  /*7330*/  HADD2.F32 R104, -RZ, R4.reuse.H0_H0 ;  /* 0x20000004ff687230 */ /* 0x100fe40000004100 */
[----:B------:R-:W-:Y:S01]  /*7340*/  HADD2.F32 R99, -RZ, R4.H1_H1 ;  /* 0x30000004ff637230 */ /* 0x000fe20000004100 */
[----:B------:R-:W-:Y:S01]  /*7350*/  F2FP.F16.E4M3.UNPACK_B R4, R155 ;  /* 0x0000009bff04723e */ /* 0x000fe200020006ff */
[--C-:B------:R-:W-:Y:S02]  /*7360*/  HADD2.F32 R102, -RZ, R3.reuse.H0_H0 ;  /* 0x20000003ff667230 */ /* 0x100fe40000004100 */
[----:B------:R-:W-:Y:S01]  /*7370*/  HADD2.F32 R97, -RZ, R3.H1_H1 ;  /* 0x30000003ff617230 */ /* 0x000fe20000004100 */
[----:B------:R-:W-:Y:S01]  /*7380*/  F2FP.F16.E4M3.UNPACK_B R3, R154 ;  /* 0x0000009aff03723e */ /* 0x000fe200020006ff */
[--C-:B------:R-:W-:Y:S02]  /*7390*/  HADD2.F32 R110, -RZ, R0.reuse.H0_H0 ;  /* 0x20000000ff6e7230 */ /* 0x100fe40000004100 */
[----:B------:R-:W-:Y:S01]  /*73a0*/  HADD2.F32 R105, -RZ, R0.H1_H1 ;  /* 0x30000000ff697230 */ /* 0x000fe20000004100 */
[-C--:B------:R-:W-:Y:S01]  /*73b0*/  F2FP.F16.E4M3.UNPACK_B R0, R156.reuse ;  /* 0x0000009cff00723e */ /* 0x080fe200020006ff */
[--C-:B------:R-:W-:Y:S02]  /*73c0*/  HADD2.F32 R112, -RZ, R4.reuse.H0_H0 ;  /* 0x20000004ff707230 */ /* 0x100fe40000004100 */
[----:B------:R-:W-:Y:S01]  /*73d0*/  HADD2.F32 R107, -RZ, R4.H1_H1 ;  /* 0x30000004ff6b7230 */ /* 0x000fe20000004100 */
[----:B------:R-:W-:Y:S01]  /*73e0*/  F2FP.F16.E4M3.UNPACK_B R4, R157 ;  /* 0x0000009dff04723e */ /* 0x000fe200020006ff */
[--C-:B------:R-:W-:Y:S02]  /*73f0*/  HADD2.F32 R108, -RZ, R3.reuse.H0_H0 ;  /* 0x20000003ff6c7230 */ /* 0x100fe40000004100 */
[----:B------:R-:W-:Y:S01]  /*7400*/  HADD2.F32 R103, -RZ, R3.H1_H1 ;  /* 0x30000003ff677230 */ /* 0x000fe20000004100 */
[----:B------:R-:W-:Y:S01]  /*7410*/  F2FP.F16.E4M3.UNPACK_B R3, R155.H1 ;  /* 0x0000009bff03723e */ /* 0x000fe200030006ff */
[--C-:B------:R-:W-:Y:S02]  /*7420*/  HADD2.F32 R116, -RZ, R0.reuse.H0_H0 ;  /* 0x20000000ff747230 */ /* 0x100fe40000004100 */
[----:B------:R-:W-:Y:S01]  /*7430*/  HADD2.F32 R111, -RZ, R0.H1_H1 ;  /* 0x30000000ff6f7230 */ /* 0x000fe20000004100 */
[----:B------:R-:W-:Y:S01]  /*7440*/  F2FP.F16.E4M3.UNPACK_B R0, R156.H1 ;  /* 0x0000009cff00723e */ /* 0x000fe200030006ff */
[--C-:B------:R-:W-:Y:S02]  /*7450*/  HADD2.F32 R120, -RZ, R4.reuse.H0_H0 ;  /* 0x20000004ff787230 */ /* 0x100fe40000004100 */
[----:B------:R-:W-:Y:S02]  /*7460*/  HADD2.F32 R115, -RZ, R4.H1_H1 ;  /* 0x30000004ff737230 */ /* 0x000fe40000004100 */
[--C-:B------:R-:W-:Y:S01]  /*7470*/  HADD2.F32 R114, -RZ, R3.reuse.H0_H0 ;  /* 0x20000003ff727230 */ /* 0x100fe20000004100 */
[----:B------:R-:W1:Y:S01]  /*7480*/  LDTM.x64 R4, tmem[UR4+0x40] ;  /* 0x00004004000479ee */ /* 0x000e620008340000 */
[----:B------:R-:W-:Y:S01]  /*7490*/  HADD2.F32 R109, -RZ, R3.H1_H1 ;  /* 0x30000003ff6d7230 */ /* 0x000fe20000004100 */
[----:B------:R-:W-:Y:S01]  /*74a0*/  F2FP.F16.E4M3.UNPACK_B R3, R157.H1 ;  /* 0x0000009dff03723e */ /* 0x000fe200030006ff */
        /* <DEDUP_REMOVED lines=14> */
[----:B------:R-:W-:Y:S01]  /*7590*/  F2FP.F16.E4M3.UNPACK_B R0, R160.H1 ;  /* 0x000000a0ff00723e */ /* 0x000fe200030006ff */
[--C-:B------:R-:W-:Y:S02]  /*75a0*/  HADD2.F32 R132, -RZ, R3.reuse.H0_H0 ;  /* 0x20000003ff847230 */ /* 0x100fe40000004100 */
[C---:B-1----:R-:W-:Y:S01]  /*75b0*/  FMUL R7, R78.reuse, R7 ;  /* 0x000000074e077220 */ /* 0x042fe20000400000 */
        /* <DEDUP_REMOVED lines=10> */
[C---:B------:R-:W-:Y:S01]  /*7660*/  FMUL R0, R78.reuse, R4 ;  /* 0x000000044e007220 */ /* 0x040fe20000400000 */
[--C-:B------:R-:W-:Y:S01]  /*7670*/  HADD2.F32 R140, -RZ, R135.reuse.H0_H0 ;  /* 0x20000087ff8c7230 */ /* 0x100fe20000004100 */
[----:B------:R-:W-:Y:S01]  /*7680*/  F2FP.F16.E4M3.UNPACK_B R4, R163 ;  /* 0x000000a3ff04723e */ /* 0x000fe200020006ff */
[----:B------:R-:W-:Y:S02]  /*7690*/  HADD2.F32 R135, -RZ, R135.H1_H1 ;  /* 0x30000087ff877230 */ /* 0x000fe40000004100 */
[C---:B------:R-:W-:Y:S01]  /*76a0*/  FFMA R0, R81.reuse, R2, R0 ;  /* 0x0000000251007223 */ /* 0x040fe20000000000 */
[C---:B------:R-:W-:Y:S01]  /*76b0*/  FMUL R2, R78.reuse, R5 ;  /* 0x000000054e027220 */ /* 0x040fe20000400000 */
[--C-:B------:R-:W-:Y:S01]  /*76c0*/  HADD2.F32 R142, -RZ, R3.reuse.H0_H0 ;  /* 0x20000003ff8e7230 */ /* 0x100fe20000004100 */
[----:B------:R-:W-:Y:S01]  /*76d0*/  F2FP.F16.E4M3.UNPACK_B R5, R163.H1 ;  /* 0x000000a3ff05723e */ /* 0x000fe200030006ff */
[----:B------:R-:W-:Y:S02]  /*76e0*/  HADD2.F32 R137, -RZ, R3.H1_H1 ;  /* 0x30000003ff897230 */ /* 0x000fe40000004100 */
[C---:B------:R-:W-:Y:S01]  /*76f0*/  FFMA R2, R81.reuse, R82, R2 ;  /* 0x0000005251027223 */ /* 0x040fe20000000002 */
[--C-:B------:R-:W-:Y:S02]  /*7700*/  HADD2.F32 R82, -RZ, R4.reuse.H0_H0 ;  /* 0x20000004ff527230 */ /* 0x100fe40000004100 */
[C---:B------:R-:W-:Y:S01]  /*7710*/  FMUL R3, R78.reuse, R6 ;  /* 0x000000064e037220 */ /* 0x040fe20000400000 */
[----:B------:R-:W-:Y:S02]  /*7720*/  HADD2.F32 R139, -RZ, R4.H1_H1 ;  /* 0x30000004ff8b7230 */ /* 0x000fe40000004100 */
[C---:B------:R-:W-:Y:S01]  /*7730*/  FMUL R4, R78.reuse, R9 ;  /* 0x000000094e047220 */ /* 0x040fe20000400000 */
[--C-:B------:R-:W-:Y:S02]  /*7740*/  HADD2.F32 R141, -RZ, R5.reuse.H1_H1 ;  /* 0x30000005ff8d7230 */ /* 0x100fe40000004100 */
[C---:B------:R-:W-:Y:S01]  /*7750*/  FFMA R3, R81.reuse, R84, R3 ;  /* 0x0000005451037223 */ /* 0x040fe20000000003 */
[----:B------:R-:W-:Y:S01]  /*7760*/  FFMA R7, R81, R86, R7 ;  /* 0x0000005651077223 */ /* 0x000fe20000000007 */
[----:B------:R-:W-:Y:S02]  /*7770*/  HADD2.F32 R84, -RZ, R5.H0_H0 ;  /* 0x20000005ff547230 */ /* 0x000fe40000004100 */
[C---:B------:R-:W-:Y:S01]  /*7780*/  FMUL R5, R78.reuse, R10 ;  /* 0x0000000a4e057220 */ /* 0x040fe20000400000 */
[C---:B------:R-:W-:Y:S01]  /*7790*/  FMUL R6, R78.reuse, R11 ;  /* 0x0000000b4e067220 */ /* 0x040fe20000400000 */
[C---:B------:R-:W-:Y:S01]  /*77a0*/  FMUL R11, R78.reuse, R16 ;  /* 0x000000104e0b7220 */ /* 0x040fe20000400000 */
[----:B------:R-:W-:Y:S01]  /*77b0*/  F2FP.SATFINITE.E4M3.F32.PACK_AB_MERGE_C R143, R7, R3, RZ ;  /* 0x00000003078f723e */ /* 0x000fe200048070ff */
[C---:B------:R-:W-:Y:S01]  /*77c0*/  FMUL R3, R78.reuse, R8 ;  /* 0x000000084e037220 */ /* 0x040fe20000400000 */
[C---:B------:R-:W-:Y:S01]  /*77d0*/  FMUL R7, R78.reuse, R12 ;  /* 0x0000000c4e077220 */ /* 0x040fe20000400000 */
[C---:B------:R-:W-:Y:S01]  /*77e0*/  FMUL R8, R78.reuse, R13 ;  /* 0x0000000d4e087220 */ /* 0x040fe20000400000 */
[C---:B------:R-:W-:Y:S01]  /*77f0*/  FMUL R12, R78.reuse, R17 ;  /* 0x000000114e0c7220 */ /* 0x040fe20000400000 */
[C---:B------:R-:W-:Y:S01]  /*7800*/  FFMA R3, R81.reuse, R88, R3 ;  /* 0x0000005851037223 */ /* 0x040fe20000000003 */
[C---:B------:R-:W-:Y:S01]  /*7810*/  FFMA R4, R81.reuse, R83, R4 ;  /* 0x0000005351047223 */ /* 0x040fe20000000004 */
[C---:B------:R-:W-:Y:S01]  /*7820*/  FFMA R5, R81.reuse, R90, R5 ;  /* 0x0000005a51057223 */ /* 0x040fe20000000005 */
[C---:B------:R-:W-:Y:S01]  /*7830*/  FFMA R6, R81.reuse, R85, R6 ;  /* 0x0000005551067223 */ /* 0x040fe20000000006 */
[C---:B------:R-:W-:Y:S01]  /*7840*/  FFMA R7, R81.reuse, R92, R7 ;  /* 0x0000005c51077223 */ /* 0x040fe20000000007 */
[C---:B------:R-:W-:Y:S01]  /*7850*/  FFMA R8, R81.reuse, R87, R8 ;  /* 0x0000005751087223 */ /* 0x040fe20000000008 */
[C---:B------:R-:W-:Y:S01]  /*7860*/  FMUL R16, R78.reuse, R21 ;  /* 0x000000154e107220 */ /* 0x040fe20000400000 */
[----:B------:R-:W-:Y:S01]  /*7870*/  FMUL R9, R78, R14 ;  /* 0x0000000e4e097220 */ /* 0x000fe20000400000 */
[----:B------:R-:W-:Y:S01]  /*7880*/  F2FP.SATFINITE.E4M3.F32.PACK_AB_MERGE_C R5, R6, R5, RZ ;  /* 0x000000050605723e */ /* 0x000fe200048070ff */
[C---:B------:R-:W-:Y:S01]  /*7890*/  FMUL R10, R78.reuse, R15 ;  /* 0x0000000f4e0a7220 */ /* 0x040fe20000400000 */
[C---:B------:R-:W-:Y:S01]  /*78a0*/  FMUL R15, R78.reuse, R20 ;  /* 0x000000144e0f7220 */ /* 0x040fe20000400000 */
[C---:B------:R-:W-:Y:S01]  /*78b0*/  FFMA R9, R81.reuse, R94, R9 ;  /* 0x0000005e51097223 */ /* 0x040fe20000000009 */
[C---:B------:R-:W-:Y:S01]  /*78c0*/  FMUL R20, R78.reuse, R25 ;  /* 0x000000194e147220 */ /* 0x040fe20000400000 */
[C---:B------:R-:W-:Y:S01]  /*78d0*/  FFMA R10, R81.reuse, R89, R10 ;  /* 0x00000059510a7223 */ /* 0x040fe2000000000a */
[C---:B------:R-:W-:Y:S01]  /*78e0*/  FFMA R11, R81.reuse, R96, R11 ;  /* 0x00000060510b7223 */ /* 0x040fe2000000000b */
[C---:B------:R-:W-:Y:S01]  /*78f0*/  FFMA R12, R81.reuse, R91, R12 ;  /* 0x0000005b510c7223 */ /* 0x040fe2000000000c */
[C---:B------:R-:W-:Y:S01]  /*7900*/  FMUL R13, R78.reuse, R18 ;  /* 0x000000124e0d7220 */ /* 0x040fe20000400000 */
[----:B------:R-:W-:Y:S01]  /*7910*/  FMUL R14, R78, R19 ;  /* 0x000000134e0e7220 */ /* 0x000fe20000400000 */
[----:B------:R-:W-:Y:S01]  /*7920*/  F2FP.SATFINITE.E4M3.F32.PACK_AB_MERGE_C R9, R10, R9, RZ ;  /* 0x000000090a09723e */ /* 0x000fe200048070ff */
[C---:B------:R-:W-:Y:S01]  /*7930*/  FMUL R19, R78.reuse, R24 ;  /* 0x000000184e137220 */ /* 0x040fe20000400000 */
        /* <DEDUP_REMOVED lines=17> */
[----:B------:R-:W-:Y:S01]  /*7a50*/  FMUL R27, R78, R32 ;  /* 0x000000204e1b7220 */ /* 0x000fe20000400000 */
[C---:B------:R-:W-:Y:S01]  /*7a60*/  FFMA R21, R81.reuse, R106, R21 ;  /* 0x0000006a51157223 */ /* 0x040fe20000000015 */
[C---:B------:R-:W-:Y:S01]  /*7a70*/  FFMA R22, R81.reuse, R101, R22 ;  /* 0x0000006551167223 */ /* 0x040fe20000000016 */
[----:B------:R-:W-:Y:S01]  /*7a80*/  F2FP.SATFINITE.E4M3.F32.PACK_AB_MERGE_C R16, R16, R15, R17 ;  /* 0x0000000f1010723e */ /* 0x000fe20004807011 */
[C---:B------:R-:W-:Y:S01]  /*7a90*/  FFMA R23, R81.reuse, R108, R23 ;  /* 0x0000006c51177223 */ /* 0x040fe20000000017 */
[C---:B------:R-:W-:Y:S01]  /*7aa0*/  FFMA R24, R81.reuse, R103, R24 ;  /* 0x0000006751187223 */ /* 0x040fe20000000018 */
[----:B------:R-:W-:Y:S01]  /*7ab0*/  FMUL R32, R78, R37 ;  /* 0x000000254e207220 */ /* 0x000fe20000400000 */
[----:B------:R-:W-:Y:S01]  /*7ac0*/  F2FP.SATFINITE.E4M3.F32.PACK_AB_MERGE_C R21, R22, R21, RZ ;  /* 0x000000151615723e */ /* 0x000fe200048070ff */
[C---:B------:R-:W-:Y:S01]  /*7ad0*/  FMUL R25, R78.reuse, R30 ;  /* 0x0000001e4e197220 */ /* 0x040fe20000400000 */
[C---:B------:R-:W-:Y:S01]  /*7ae0*/  FMUL R26, R78.reuse, R31 ;  /* 0x0000001f4e1a7220 */ /* 0x040fe20000400000 */
[----:B------:R-:W-:Y:S01]  /*7af0*/  FMUL R31, R78, R36 ;  /* 0x000000244e1f7220 */ /* 0x000fe20000400000 */
[----:B------:R-:W-:Y:S01]  /*7b00*/  F2FP.SATFINITE.E4M3.F32.PACK_AB_MERGE_C R17, R20, R19, R21 ;  /* 0x000000131411723e */ /* 0x000fe20004807015 */
        /* <DEDUP_REMOVED lines=8> */
[----:B------:R-:W-:Y:S01]  /*7b90*/  FMUL R35, R78, R40 ;  /* 0x000000284e237220 */ /* 0x000fe20000400000 */
[C---:B------:R-:W-:Y:S01]  /*7ba0*/  FFMA R29, R81.reuse, R114, R29 ;  /* 0x00000072511d7223 */ /* 0x040fe2000000001d */
[----:B------:R-:W-:Y:S01]  /*7bb0*/  F2FP.SATFINITE.E4M3.F32.PACK_AB_MERGE_C R18, R24, R23, R18 ;  /* 0x000000171812723e */ /* 0x000fe20004807012 */
        /* <DEDUP_REMOVED lines=22> */
[C---:B------:R-:W-:Y:S01]  /*7d20*/  FMUL R41, R78.reuse, R46 ;  /* 0x0000002e4e297220 */ /* 0x040fe20000400000 */
[C---:B------:R-:W-:Y:S01]  /*7d30*/  FMUL R42, R78.reuse, R47 ;  /* 0x0000002f4e2a7220 */ /* 0x040fe20000400000 */
[C---:B------:R-:W-:Y:S01]  /*7d40*/  FFMA R40, R81.reuse, R119, R40 ;  /* 0x0000007751287223 */ /* 0x040fe20000000028 */
[--C-:B------:R-:W-:Y:S02]  /*7d50*/  HADD2.F32 R130, -RZ, R125.reuse.H0_H0 ;  /* 0x2000007dff827230 */ /* 0x100fe40000004100 */
[C---:B------:R-:W-:Y:S01]  /*7d60*/  FFMA R41, R81.reuse, R126, R41 ;  /* 0x0000007e51297223 */ /* 0x040fe20000000029 */
[----:B------:R-:W-:Y:S02]  /*7d70*/  HADD2.F32 R125, -RZ, R125.H1_H1 ;  /* 0x3000007dff7d7230 */ /* 0x000fe40000004100 */
[C---:B------:R-:W-:Y:S01]  /*7d80*/  FMUL R45, R78.reuse, R50 ;  /* 0x000000324e2d7220 */ /* 0x040fe20000400000 */
[C---:B------:R-:W-:Y:S01]  /*7d90*/  FFMA R42, R81.reuse, R121, R42 ;  /* 0x00000079512a7223 */ /* 0x040fe2000000002a */
[C---:B------:R-:W-:Y:S01]  /*7da0*/  FMUL R46, R78.reuse, R51 ;  /* 0x000000334e2e7220 */ /* 0x040fe20000400000 */
[C---:B------:R-:W-:Y:S01]  /*7db0*/  FFMA R43, R81.reuse, R128, R43 ;  /* 0x00000080512b7223 */ /* 0x040fe2000000002b */
[C---:B------:R-:W-:Y:S01]  /*7dc0*/  FMUL R47, R78.reuse, R52 ;  /* 0x000000344e2f7220 */ /* 0x040fe20000400000 */
        /* <DEDUP_REMOVED lines=10> */
[C---:B------:R-:W-:Y:S01]  /*7e70*/  FFMA R45, R81.reuse, R130, R45 ;  /* 0x00000082512d7223 */ /* 0x040fe2000000002d */
[C---:B------:R-:W-:Y:S01]  /*7e80*/  FMUL R59, R78.reuse, R64 ;  /* 0x000000404e3b7220 */ /* 0x040fe20000400000 */
[C---:B------:R-:W-:Y:S01]  /*7e90*/  FMUL R60, R78.reuse, R65 ;  /* 0x000000414e3c7220 */ /* 0x040fe20000400000 */
[C---:B------:R-:W-:Y:S01]  /*7ea0*/  FMUL R61, R78.reuse, R66 ;  /* 0x000000424e3d7220 */ /* 0x040fe20000400000 */
[----:B------:R-:W-:Y:S01]  /*7eb0*/  FMUL R62, R78, R67 ;  /* 0x000000434e3e7220 */ /* 0x000fe20000400000 */
[C---:B------:R-:W-:Y:S01]  /*7ec0*/  FFMA R46, R81.reuse, R125, R46 ;  /* 0x0000007d512e7223 */ /* 0x040fe2000000002e */
[----:B------:R-:W-:Y:S01]  /*7ed0*/  F2FP.SATFINITE.E4M3.F32.PACK_AB_MERGE_C R64, R2, R0, R143 ;  /* 0x000000000240723e */ /* 0x000fe2000480708f */
[C---:B------:R-:W-:Y:S01]  /*7ee0*/  FFMA R47, R81.reuse, R132, R47 ;  /* 0x00000084512f7223 */ /* 0x040fe2000000002f */
[----:B------:R-:W-:Y:S01]  /*7ef0*/  F2FP.SATFINITE.E4M3.F32.PACK_AB_MERGE_C R65, R4, R3, R5 ;  /* 0x000000030441723e */ /* 0x000fe20004807005 */
[C---:B------:R-:W-:Y:S01]  /*7f00*/  FFMA R48, R81.reuse, R127, R48 ;  /* 0x0000007f51307223 */ /* 0x040fe20000000030 */
[----:B------:R-:W-:Y:S01]  /*7f10*/  F2FP.SATFINITE.E4M3.F32.PACK_AB_MERGE_C R66, R8, R7, R9 ;  /* 0x000000070842723e */ /* 0x000fe20004807009 */
[C---:B------:R-:W-:Y:S01]  /*7f20*/  FFMA R49, R81.reuse, R134, R49 ;  /* 0x0000008651317223 */ /* 0x040fe20000000031 */
[----:B------:R-:W-:Y:S01]  /*7f30*/  F2FP.SATFINITE.E4M3.F32.PACK_AB_MERGE_C R67, R12, R11, R13 ;  /* 0x0000000b0c43723e */ /* 0x000fe2000480700d */
[----:B------:R-:W-:Y:S01]  /*7f40*/  FMUL R53, R78, R58 ;  /* 0x0000003a4e357220 */ /* 0x000fe20000400000 */
[C---:B------:R-:W-:Y:S01]  /*7f50*/  FFMA R50, R81.reuse, R129, R50 ;  /* 0x0000008151327223 */ /* 0x040fe20000000032 */
[C---:B------:R-:W-:Y:S01]  /*7f60*/  FFMA R51, R81.reuse, R136, R51 ;  /* 0x0000008851337223 */ /* 0x040fe20000000033 */
[C---:B------:R-:W-:Y:S01]  /*7f70*/  FFMA R52, R81.reuse, R131, R52 ;  /* 0x0000008351347223 */ /* 0x040fe20000000034 */
[----:B------:R1:W-:Y:S01]  /*7f80*/  STS.128 [R172+UR49+0xa200], R64 ;  /* 0x00a20040ac007988 */ /* 0x0003e20008000c31 */
[C---:B------:R-:W-:Y:S01]  /*7f90*/  FFMA R53, R81.reuse, R138, R53 ;  /* 0x0000008a51357223 */ /* 0x040fe20000000035 */
[----:B------:R-:W-:Y:S01]  /*7fa0*/  F2FP.SATFINITE.E4M3.F32.PACK_AB_MERGE_C R37, R38, R37, RZ ;  /* 0x000000252625723e */ /* 0x000fe200048070ff */
[C---:B------:R-:W-:Y:S01]  /*7fb0*/  FFMA R54, R81.reuse, R133, R54 ;  /* 0x0000008551367223 */ /* 0x040fe20000000036 */
[----:B------:R-:W-:Y:S01]  /*7fc0*/  FMUL R58, R78, R63 ;  /* 0x0000003f4e3a7220 */ /* 0x000fe20000400000 */
[C---:B------:R-:W-:Y:S01]  /*7fd0*/  FFMA R55, R81.reuse, R140, R55 ;  /* 0x0000008c51377223 */ /* 0x040fe20000000037 */
[C---:B------:R-:W-:Y:S01]  /*7fe0*/  FFMA R56, R81.reuse, R135, R56 ;  /* 0x0000008751387223 */ /* 0x040fe20000000038 */
[C---:B------:R-:W-:Y:S01]  /*7ff0*/  FFMA R57, R81.reuse, R142, R57 ;  /* 0x0000008e51397223 */ /* 0x040fe20000000039 */
[----:B------:R1:W-:Y:S01]  /*8000*/  STS.128 [R192+0xa010], R16 ;  /* 0x00a01010c0007388 */ /* 0x0003e20000000c00 */
[----:B------:R-:W-:Y:S01]  /*8010*/  F2FP.SATFINITE.E4M3.F32.PACK_AB_MERGE_C R33, R36, R35, R37 ;  /* 0x000000232421723e */ /* 0x000fe20004807025 */
[C---:B------:R-:W-:Y:S01]  /*8020*/  FFMA R58, R81.reuse, R137, R58 ;  /* 0x00000089513a7223 */ /* 0x040fe2000000003a */
[----:B------:R-:W-:Y:S01]  /*8030*/  F2FP.SATFINITE.E4M3.F32.PACK_AB_MERGE_C R34, R42, R41, RZ ;  /* 0x000000292a22723e */ /* 0x000fe200048070ff */
[C---:B------:R-:W-:Y:S01]  /*8040*/  FFMA R59, R81.reuse, R82, R59 ;  /* 0x00000052513b7223 */ /* 0x040fe2000000003b */
[----:B------:R-:W-:Y:S01]  /*8050*/  F2FP.SATFINITE.E4M3.F32.PACK_AB_MERGE_C R35, R46, R45, RZ ;  /* 0x0000002d2e23723e */ /* 0x000fe200048070ff */
        /* <DEDUP_REMOVED lines=25> */
[----:B------:R-:W-:Y:S02]  /*81f0*/  UIADD3 UR8, UP0, UPT, UR52, 0x680, URZ ;  /* 0x0000068034087890 */ /* 0x000fe4000ff1e0ff */
[----:B------:R-:W-:Y:S02]  /*8200*/  UIADD3 UR5, UPT, UPT, UR41, 0x40, URZ ;  /* 0x0000004029057890 */ /* 0x000fe4000fffe0ff */
[----:B------:R-:W-:Y:S02]  /*8210*/  UIADD3 UR4, UPT, UPT, UR49, 0xa200, URZ ;  /* 0x0000a20031047890 */ /* 0x000fe4000fffe0ff */
[----:B------:R-:W-:Y:S01]  /*8220*/  UIADD3.X UR9, UPT, UPT, URZ, UR53, URZ, UP0, !UPT ;  /* 0x00000035ff097290 */ /* 0x000fe200087fe4ff */
[----:B------:R-:W-:Y:S01]  /*8230*/  UMOV UR6, UR42 ;  /* 0x0000002a00067c82 */ /* 0x000fe20008000000 */
[----:B------:R-:W-:Y:S07]  /*8240*/  UMOV UR7, UR36 ;  /* 0x0000002400077c82 */ /* 0x000fee0008000000 */
[----:B------:R2:W-:Y:S01]  /*8250*/  UTMASTG.3D [UR4], [UR8] ;  /* 0x00000004080073b5 */ /* 0x0005e20008010000 */
[----:B------:R0:W-:Y:S01]  /*8260*/  UTMACMDFLUSH ;  /* 0x00000000000079b7 */ /* 0x0001e20000000000 */
[----:B--2---:R-:W-:Y:S04]  /*8270*/  DEPBAR.LE SB0, 0x1 ;  /* 0x000080400000791a */ /* 0x004fe80000000000 */
.L_x_106:
[----:B------:R-:W-:Y:S05]  /*8280*/  BSYNC.RECONVERGENT B0 ;  /* 0x0000000000007941 */ /* 0x000fea0003800200 */
.L_x_105:
        /* <DEDUP_REMOVED lines=16> */
.L_x_110:
[----:B------:R-:W-:Y:S05]  /*8390*/  BSYNC B0 ;  /* 0x0000000000007941 */ /* 0x000fea0003800000 */
.L_x_109:
        /* <DEDUP_REMOVED lines=20> */
.L_x_108:
[----:B------:R-:W-:Y:S05]  /*84e0*/  BSYNC B1 ;  /* 0x0000000000017941 */ /* 0x000fea0003800000 */
.L_x_107:
[----:B--2---:R-:W-:Y:S01]  /*84f0*/  VIADD R0, R80, 0x80 ;  /* 0x0000008050007836 */ /* 0x004fe20000000000 */
        /* <DEDUP_REMOVED lines=10> */
[----:B------:R-:W5:Y:S01]  /*85a0*/  LDCU.64 UR6, c[0x4][0x80] ;  /* 0x01001000ff0677ac */ /* 0x000f620008000a00 */
[----:B------:R-:W1:Y:S01]  /*85b0*/  LDC.64 R2, c[0x4][R3] ;  /* 0x0100000003027b82 */ /* 0x000e620000000a00 */
[----:B------:R-:W3:Y:S01]  /*85c0*/  LDCU.64 UR4, c[0x4][0x18] ;  /* 0x01000300ff0477ac */ /* 0x000ee20008000a00 */
[----:B--2---:R-:W-:Y:S01]  /*85d0*/  MOV R5, UR9 ;  /* 0x0000000900057c02 */ /* 0x004fe20008000f00 */
[----:B------:R-:W-:Y:S01]  /*85e0*/  IMAD.U32 R4, RZ, RZ, UR8 ;  /* 0x00000008ff047e24 */ /* 0x000fe2000f8e00ff */
[----:B-----5:R-:W-:Y:S01]  /*85f0*/  MOV R7, UR7 ;  /* 0x0000000700077c02 */ /* 0x020fe20008000f00 */
[----:B------:R-:W-:Y:S01]  /*8600*/  IMAD.U32 R6, RZ, RZ, UR6 ;  /* 0x00000006ff067e24 */ /* 0x000fe2000f8e00ff */
[----:B---3--:R-:W-:Y:S01]  /*8610*/  MOV R11, UR5 ;  /* 0x00000005000b7c02 */ /* 0x008fe20008000f00 */
[----:B------:R-:W-:Y:S02]  /*8620*/  IMAD.U32 R10, RZ, RZ, UR4 ;  /* 0x00000004ff0a7e24 */ /* 0x000fe4000f8e00ff */
[----:B------:R-:W-:Y:S07]  /*8630*/  LEPC R20, `(.L_x_113) ;  /* 0x000000001014794e */ /* 0x000fee0000000000 */
[----:B-1--4-:R-:W-:Y:S05]  /*8640*/  CALL.ABS.NOINC R2 ;  /* 0x0000000002007343 */ /* 0x012fea0003c00000 */
.L_x_113:
[----:B------:R-:W-:Y:S05]  /*8650*/  BSYNC.RECONVERGENT B6 ;  /* 0x0000000000067941 */ /* 0x000fea0003800200 */
.L_x_112:
[----:B---3--:R-:W-:Y:S01]  /*8660*/  F2FP.F16.E4M3.UNPACK_B R4, R149 ;  /* 0x00000095ff04723e */ /* 0x008fe200020006ff */
        /* <DEDUP_REMOVED lines=13> */
[----:B----4-:R-:W-:Y:S01]  /*8740*/  F2FP.F16.E4M3.UNPACK_B R125, R159.H1 ;  /* 0x0000009fff7d723e */ /* 0x010fe200030006ff */
        /* <DEDUP_REMOVED lines=262> */
[----:B------:R-:W-:Y:S02]  /*97b0*/  UIADD3 UR8, UP0, UPT, UR52, 0x680, URZ ;  /* 0x0000068034087890 */ /* 0x000fe4000ff1e0ff */
[----:B------:R-:W-:Y:S02]  /*97c0*/  UIADD3 UR5, UPT, UPT, UR41, 0x80, URZ ;  /* 0x0000008029057890 */ /* 0x000fe4000fffe0ff */
[----:B------:R-:W-:Y:S01]  /*97d0*/  MOV R188, UR10 ;  /* 0x0000000a00bc7c02 */ /* 0x000fe20008000f00 */
[----:B------:R-:W-:Y:S01]  /*97e0*/  UIADD3.X UR9, UPT, UPT, URZ, UR53, URZ, UP0, !UPT ;  /* 0x00000035ff097290 */ /* 0x000fe200087fe4ff */
[----:B------:R-:W-:Y:S02]  /*97f0*/  UMOV UR6, UR42 ;  /* 0x0000002a00067c82 */ /* 0x000fe40008000000 */
[----:B------:R-:W-:Y:S01]  /*9800*/  R2UR UR4, R188 ;  /* 0x00000000bc0472ca */ /* 0x000fe200000e0000 */
[----:B------:R-:W-:Y:S11]  /*9810*/  UMOV UR7, UR36 ;  /* 0x0000002400077c82 */ /* 0x000ff60008000000 */
[----:B------:R-:W-:Y:S01]  /*9820*/  @!UPT UIADD3 URZ, UPT, UPT, URZ, URZ, URZ ;  /* 0x000000fffffff290 */ /* 0x000fe2000fffe0ff */
[----:B------:R2:W-:Y:S01]  /*9830*/  UTMASTG.3D [UR4], [UR8] ;  /* 0x00000004080073b5 */ /* 0x0005e20008010000 */
[----:B------:R0:W-:Y:S01]  /*9840*/  UTMACMDFLUSH ;  /* 0x00000000000079b7 */ /* 0x0001e20000000000 */
[----:B--2---:R-:W-:Y:S04]  /*9850*/  DEPBAR.LE SB0, 0x1 ;  /* 0x000080400000791a */ /* 0x004fe80000000000 */
.L_x_115:
[----:B------:R-:W-:Y:S05]  /*9860*/  BSYNC.RECONVERGENT B0 ;  /* 0x0000000000007941 */ /* 0x000fea0003800200 */
.L_x_114:
        /* <DEDUP_REMOVED lines=16> */
.L_x_119:
[----:B------:R-:W-:Y:S05]  /*9970*/  BSYNC B0 ;  /* 0x0000000000007941 */ /* 0x000fea0003800000 */
.L_x_118:
        /* <DEDUP_REMOVED lines=20> */
.L_x_117:
[----:B------:R-:W-:Y:S05]  /*9ac0*/  BSYNC B1 ;  /* 0x0000000000017941 */ /* 0x000fea0003800000 */
.L_x_116:
[----:B--2---:R-:W-:Y:S05]  /*9ad0*/  VIADD R0, R80, 0xc0 ;  /* 0x000000c050007836 */ /* 0x004fea0000000000 */
        /* <DEDUP_REMOVED lines=20> */
.L_x_121:
[----:B------:R-:W-:Y:S01]  /*9c20*/  ISETP.NE.AND P0, PT, R189, RZ, PT ;  /* 0x000000ffbd00720c */ /* 0x000fe20003f05270 */
[----:B------:R-:W-:Y:S05]  /*9c30*/  WARPSYNC.ALL ;  /* 0x0000000000007948 */ /* 0x000fea0003800000 */
[----:B------:R-:W-:Y:S01]  /*9c40*/  R2UR UR4, R80 ;  /* 0x00000000500472ca */ /* 0x000fe200000e0000 */
[----:B------:R-:W-:Y:S01]  /*9c50*/  BSSY.RECONVERGENT B0, `(.L_x_122) ;  /* 0x000011d000007945 */ /* 0x000fe20003800200 */
[----:B---3--:R-:W-:Y:S02]  /*9c60*/  F2FP.F16.E4M3.UNPACK_B R11, R149 ;  /* 0x00000095ff0b723e */ /* 0x008fe400020006ff */
[----:B------:R-:W-:Y:S02]  /*9c70*/  F2FP.F16.E4M3.UNPACK_B R10, R150 ;  /* 0x00000096ff0a723e */ /* 0x000fe400020006ff */
[----:B------:R-:W-:Y:S01]  /*9c80*/  F2FP.F16.E4M3.UNPACK_B R9, R151 ;  /* 0x00000097ff09723e */ /* 0x000fe200020006ff */
[--C-:B------:R-:W-:Y:S01]  /*9c90*/  HADD2.F32 R83, -RZ, R11.reuse.H0_H0 ;  /* 0x2000000bff537230 */ /* 0x100fe20000004100 */
[----:B----4-:R-:W-:Y:S01]  /*9ca0*/  F2FP.F16.E4M3.UNPACK_B R8, R152 ;  /* 0x00000098ff08723e */ /* 0x010fe200020006ff */
[----:B------:R-:W-:Y:S01]  /*9cb0*/  HADD2.F32 R84, -RZ, R11.H1_H1 ;  /* 0x3000000bff547230 */ /* 0x000fe20000004100 */
[----:B------:R-:W-:Y:S01]  /*9cc0*/  F2FP.F16.E4M3.UNPACK_B R7, R153 ;  /* 0x00000099ff07723e */ /* 0x000fe200020006ff */
[--C-:B------:R-:W-:Y:S01]  /*9cd0*/  HADD2.F32 R87, -RZ, R10.reuse.H0_H0 ;  /* 0x2000000aff577230 */ /* 0x100fe20000004100 */
[----:B------:R-:W-:Y:S01]  /*9ce0*/  F2FP.F16.E4M3.UNPACK_B R6, R154 ;  /* 0x0000009aff06723e */ /* 0x000fe200020006ff */
[----:B------:R-:W-:Y:S01]  /*9cf0*/  HADD2.F32 R88, -RZ, R10.H1_H1 ;  /* 0x3000000aff587230 */ /* 0x000fe20000004100 */
[----:B------:R-:W-:Y:S01]  /*9d00*/  F2FP.F16.E4M3.UNPACK_B R5, R155 ;  /* 0x0000009bff05723e */ /* 0x000fe200020006ff */
[--C-:B------:R-:W-:Y:S01]  /*9d10*/  HADD2.F32 R91, -RZ, R9.reuse.H0_H0 ;  /* 0x20000009ff5b7230 */ /* 0x100fe20000004100 */
[----:B-1----:R-:W-:Y:S01]  /*9d20*/  F2FP.F16.E4M3.UNPACK_B R4, R156 ;  /* 0x0000009cff04723e */ /* 0x002fe200020006ff */
[----:B------:R-:W-:Y:S01]  /*9d30*/  HADD2.F32 R92, -RZ, R9.H1_H1 ;  /* 0x30000009ff5c7230 */ /* 0x000fe20000004100 */
[-C--:B------:R-:W-:Y:S01]  /*9d40*/  F2FP.F16.E4M3.UNPACK_B R2, R148.reuse ;  /* 0x00000094ff02723e */ /* 0x080fe200020006ff */
[--C-:B------:R-:W-:Y:S01]  /*9d50*/  HADD2.F32 R95, -RZ, R8.reuse.H0_H0 ;  /* 0x20000008ff5f7230 */ /* 0x100fe20000004100 */
[----:B------:R-:W-:Y:S01]  /*9d60*/  F2FP.F16.E4M3.UNPACK_B R148, R148.H1 ;  /* 0x00000094ff94723e */ /* 0x000fe200030006ff */
[----:B------:R-:W-:Y:S01]  /*9d70*/  HADD2.F32 R97, -RZ, R8.H1_H1 ;  /* 0x30000008ff617230 */ /* 0x000fe20000004100 */
[----:B------:R-:W-:Y:S01]  /*9d80*/  F2FP.F16.E4M3.UNPACK_B R149, R149.H1 ;  /* 0x00000095ff95723e */ /* 0x000fe200030006ff */
[--C-:B------:R-:W-:Y:S01]  /*9d90*/  HADD2.F32 R98, -RZ, R7.reuse.H0_H0 ;  /* 0x20000007ff627230 */ /* 0x100fe20000004100 */
[----:B------:R-:W-:Y:S01]  /*9da0*/  F2FP.F16.E4M3.UNPACK_B R150, R150.H1 ;  /* 0x00000096ff96723e */ /* 0x000fe200030006ff */
[----:B------:R-:W-:Y:S01]  /*9db0*/  HADD2.F32 R101, -RZ, R7.H1_H1 ;  /* 0x30000007ff657230 */ /* 0x000fe20000004100 */
[----:B------:R-:W-:Y:S01]  /*9dc0*/  F2FP.F16.E4M3.UNPACK_B R151, R151.H1 ;  /* 0x00000097ff97723e */ /* 0x000fe200030006ff */
[--C-:B------:R-:W-:Y:S01]  /*9dd0*/  HADD2.F32 R102, -RZ, R6.reuse.H0_H0 ;  /* 0x20000006ff667230 */ /* 0x100fe20000004100 */
[----:B------:R-:W-:Y:S01]  /*9de0*/  F2FP.F16.E4M3.UNPACK_B R138, R163 ;  /* 0x000000a3ff8a723e */ /* 0x000fe200020006ff */
[----:B------:R-:W-:Y:S01]  /*9df0*/  HADD2.F32 R105, -RZ, R6.H1_H1 ;  /* 0x30000006ff697230 */ /* 0x000fe20000004100 */
[----:B------:R-:W-:Y:S01]  /*9e00*/  R2UR UR5, R193 ;  /* 0x00000000c10572ca */ /* 0x000fe200000e0000 */
[--C-:B------:R-:W-:Y:S01]  /*9e10*/  HADD2.F32 R106, -RZ, R5.reuse.H0_H0 ;  /* 0x20000005ff6a7230 */ /* 0x100fe20000004100 */
[----:B------:R-:W-:Y:S01]  /*9e20*/  F2FP.F16.E4M3.UNPACK_B R116, R157 ;  /* 0x0000009dff74723e */ /* 0x000fe200020006ff */
[----:B------:R-:W-:Y:S01]  /*9e30*/  HADD2.F32 R109, -RZ, R5.H1_H1 ;  /* 0x30000005ff6d7230 */ /* 0x000fe20000004100 */
[----:B------:R-:W-:Y:S01]  /*9e40*/  F2FP.F16.E4M3.UNPACK_B R120, R158 ;  /* 0x0000009eff78723e */ /* 0x000fe200020006ff */
[--C-:B------:R-:W-:Y:S01]  /*9e50*/  HADD2.F32 R110, -RZ, R4.reuse.H0_H0 ;  /* 0x20000004ff6e7230 */ /* 0x100fe20000004100 */
[----:B------:R-:W-:Y:S01]  /*9e60*/  F2FP.F16.E4M3.UNPACK_B R124, R159 ;  /* 0x0000009fff7c723e */ /* 0x000fe200020006ff */
[----:B------:R-:W-:Y:S01]  /*9e70*/  HADD2.F32 R113, -RZ, R4.H1_H1 ;  /* 0x30000004ff717230 */ /* 0x000fe20000004100 */
[----:B------:R-:W-:Y:S01]  /*9e80*/  F2FP.F16.E4M3.UNPACK_B R128, R160 ;  /* 0x000000a0ff80723e */ /* 0x000fe200020006ff */
[----:B------:R-:W1:Y:S01]  /*9e90*/  LDTM.x64 R4, tmem[UR4+0xc0] ;  /* 0x0000c004000479ee */ /* 0x000e620008340000 */
[--C-:B------:R-:W-:Y:S01]  /*9ea0*/  HADD2.F32 R0, -RZ, R2.reuse.H0_H0 ;  /* 0x20000002ff007230 */ /* 0x100fe20000004100 */
[----:B------:R-:W-:Y:S01]  /*9eb0*/  NOP ;  /* 0x0000000000007918 */ /* 0x000fe20000000000 */
[----:B------:R-:W-:Y:S01]  /*9ec0*/  HADD2.F32 R2, -RZ, R2.H1_H1 ;  /* 0x30000002ff027230 */ /* 0x000fe20000004100 */
[----:B------:R-:W-:Y:S01]  /*9ed0*/  UIADD3 UR5, UPT, UPT, UR5, 0xb0, URZ ;  /* 0x000000b005057890 */ /* 0x000fe2000fffe0ff */
[--C-:B------:R-:W-:Y:S01]  /*9ee0*/  HADD2.F32 R86, -RZ, R149.reuse.H1_H1 ;  /* 0x30000095ff567230 */ /* 0x100fe20000004100 */
[----:B------:R-:W-:Y:S01]  /*9ef0*/  F2FP.F16.E4M3.UNPACK_B R132, R161 ;  /* 0x000000a1ff84723e */ /* 0x000fe200020006ff */
[--C-:B------:R-:W-:Y:S01]  /*9f00*/  HADD2.F32 R114, -RZ, R116.reuse.H0_H0 ;  /* 0x20000074ff727230 */ /* 0x100fe20000004100 */
[----:B------:R-:W-:Y:S01]  /*9f10*/  UPRMT UR5, UR37, 0x654, UR5 ;  /* 0x0000065425057896 */ /* 0x000fe20008000005 */
[----:B------:R-:W-:Y:S01]  /*9f20*/  HADD2.F32 R117, -RZ, R116.H1_H1 ;  /* 0x30000074ff757230 */ /* 0x000fe20000004100 */
[----:B------:R-:W-:Y:S01]  /*9f30*/  F2FP.F16.E4M3.UNPACK_B R136, R162 ;  /* 0x000000a2ff88723e */ /* 0x000fe200020006ff */
[--C-:B------:R-:W-:Y:S01]  /*9f40*/  HADD2.F32 R118, -RZ, R120.reuse.H0_H0 ;  /* 0x20000078ff767230 */ /* 0x100fe20000004100 */
[----:B------:R-:W-:Y:S01]  /*9f50*/  F2FP.F16.E4M3.UNPACK_B R152, R152.H1 ;  /* 0x00000098ff98723e */ /* 0x000fe200030006ff */
[----:B------:R-:W-:Y:S01]  /*9f60*/  HADD2.F32 R121, -RZ, R120.H1_H1 ;  /* 0x30000078ff797230 */ /* 0x000fe20000004100 */
[----:B------:R-:W-:Y:S01]  /*9f70*/  F2FP.F16.E4M3.UNPACK_B R153, R153.H1 ;  /* 0x00000099ff99723e */ /* 0x000fe200030006ff */
[--C-:B------:R-:W-:Y:S01]  /*9f80*/  HADD2.F32 R122, -RZ, R124.reuse.H0_H0 ;  /* 0x2000007cff7a7230 */ /* 0x100fe20000004100 */
[----:B------:R-:W-:Y:S01]  /*9f90*/  F2FP.F16.E4M3.UNPACK_B R154, R154.H1 ;  /* 0x0000009aff9a723e */ /* 0x000fe200030006ff */
[----:B-1----:R-:W-:Y:S01]  /*9fa0*/  SYNCS.ARRIVE.TRANS64.RED.A1T0 RZ, [UR5], RZ ;  /* 0x000000ffffff79a7 */ /* 0x002fe20008100405 */
[----:B------:R-:W-:Y:S01]  /*9fb0*/  HADD2.F32 R125, -RZ, R124.H1_H1 ;  /* 0x3000007cff7d7230 */ /* 0x000fe20000004100 */
[----:B------:R-:W-:Y:S01]  /*9fc0*/  F2FP.F16.E4M3.UNPACK_B R155, R155.H1 ;  /* 0x0000009bff9b723e */ /* 0x000fe200030006ff */
[--C-:B------:R-:W-:Y:S01]  /*9fd0*/  HADD2.F32 R126, -RZ, R128.reuse.H0_H0 ;  /* 0x20000080ff7e7230 */ /* 0x100fe20000004100 */
[----:B------:R-:W-:Y:S01]  /*9fe0*/  F2FP.F16.E4M3.UNPACK_B R156, R156.H1 ;  /* 0x0000009cff9c723e */ /* 0x000fe200030006ff */
[----:B------:R-:W-:Y:S01]  /*9ff0*/  HADD2.F32 R129, -RZ, R128.H1_H1 ;  /* 0x30000080ff817230 */ /* 0x000fe20000004100 */
[----:B------:R-:W-:Y:S01]  /*a000*/  F2FP.F16.E4M3.UNPACK_B R157, R157.H1 ;  /* 0x0000009dff9d723e */ /* 0x000fe200030006ff */
[C---:B------:R-:W-:Y:S01]  /*a010*/  FMUL R4, R78.reuse, R4 ;  /* 0x000000044e047220 */ /* 0x040fe20000400000 */
[C---:B------:R-:W-:Y:S01]  /*a020*/  FMUL R5, R78.reuse, R5 ;  /* 0x000000054e057220 */ /* 0x040fe20000400000 */
[----:B------:R-:W-:Y:S02]  /*a030*/  HADD2.F32 R3, -RZ, R148.H0_H0 ;  /* 0x20000094ff037230 */ /* 0x000fe40000004100 */
        /* <DEDUP_REMOVED lines=11> */
[----:B------:R-:W-:Y:S02]  /*a0f0*/  HADD2.F32 R130, -RZ, R132.H0_H0 ;  /* 0x20000084ff827230 */ /* 0x000fe40000004100 */
[C---:B------:R-:W-:Y:S01]  /*a100*/  FMUL R6, R78.reuse, R6 ;  /* 0x000000064e067220 */ /* 0x040fe20000400000 */
[----:B------:R-:W-:Y:S02]  /*a110*/  HADD2.F32 R82, -RZ, R148.H1_H1 ;  /* 0x30000094ff527230 */ /* 0x000fe40000004100 */
[C---:B------:R-:W-:Y:S01]  /*a120*/  FMUL R7, R78.reuse, R7 ;  /* 0x000000074e077220 */ /* 0x040fe20000400000 */
[----:B------:R-:W-:Y:S02]  /*a130*/  HADD2.F32 R85, -RZ, R149.H0_H0 ;  /* 0x20000095ff557230 */ /* 0x000fe40000004100 */
[C---:B------:R-:W-:Y:S01]  /*a140*/  FFMA R6, R81.reuse, R3, R6 ;  /* 0x0000000351067223 */ /* 0x040fe20000000006 */
[----:B------:R-:W-:Y:S02]  /*a150*/  HADD2.F32 R133, -RZ, R132.H1_H1 ;  /* 0x30000084ff857230 */ /* 0x000fe40000004100 */
[C---:B------:R-:W-:Y:S01]  /*a160*/  FFMA R7, R81.reuse, R82, R7 ;  /* 0x0000005251077223 */ /* 0x040fe20000000007 */
[C---:B------:R-:W-:Y:S01]  /*a170*/  FFMA R8, R81.reuse, R83, R8 ;  /* 0x0000005351087223 */ /* 0x040fe20000000008 */
[C---:B------:R-:W-:Y:S01]  /*a180*/  FFMA R9, R81.reuse, R84, R9 ;  /* 0x0000005451097223 */ /* 0x040fe20000000009 */
[--C-:B------:R-:W-:Y:S02]  /*a190*/  HADD2.F32 R82, -RZ, R138.reuse.H0_H0 ;  /* 0x2000008aff527230 */ /* 0x100fe40000004100 */
[C---:B------:R-:W-:Y:S01]  /*a1a0*/  FMUL R10, R78.reuse, R10 ;  /* 0x0000000a4e0a7220 */ /* 0x040fe20000400000 */
[----:B------:R-:W-:Y:S02]  /*a1b0*/  HADD2.F32 R83, -RZ, R138.H1_H1 ;  /* 0x3000008aff537230 */ /* 0x000fe40000004100 */
[C---:B------:R-:W-:Y:S01]  /*a1c0*/  FMUL R11, R78.reuse, R11 ;  /* 0x0000000b4e0b7220 */ /* 0x040fe20000400000 */
[----:B------:R-:W-:Y:S02]  /*a1d0*/  HADD2.F32 R89, -RZ, R150.H0_H0 ;  /* 0x20000096ff597230 */ /* 0x000fe40000004100 */
[C---:B------:R-:W-:Y:S01]  /*a1e0*/  FFMA R10, R81.reuse, R85, R10 ;  /* 0x00000055510a7223 */ /* 0x040fe2000000000a */
[--C-:B------:R-:W-:Y:S02]  /*a1f0*/  HADD2.F32 R134, -RZ, R136.reuse.H0_H0 ;  /* 0x20000088ff867230 */ /* 0x100fe40000004100 */
[C---:B------:R-:W-:Y:S01]  /*a200*/  FFMA R11, R81.reuse, R86, R11 ;  /* 0x00000056510b7223 */ /* 0x040fe2000000000b */
[C---:B------:R-:W-:Y:S01]  /*a210*/  FFMA R12, R81.reuse, R87, R12 ;  /* 0x00000057510c7223 */ /* 0x040fe2000000000c */
[----:B------:R-:W-:Y:S01]  /*a220*/  FFMA R13, R81, R88, R13 ;  /* 0x00000058510d7223 */ /* 0x000fe2000000000d */
[----:B------:R-:W-:Y:S01]  /*a230*/  F2FP.SATFINITE.E4M3.F32.PACK_AB_MERGE_C R86, R7, R6, RZ ;  /* 0x000000060756723e */ /* 0x000fe200048070ff */
[C---:B------:R-:W-:Y:S01]  /*a240*/  FMUL R7, R78.reuse, R24 ;  /* 0x000000184e077220 */ /* 0x040fe20000400000 */
[----:B------:R-:W-:Y:S01]  /*a250*/  F2FP.SATFINITE.E4M3.F32.PACK_AB_MERGE_C R138, R11, R10, RZ ;  /* 0x0000000a0b8a723e */ /* 0x000fe200048070ff */
[C---:B------:R-:W-:Y:S01]  /*a260*/  FMUL R10, R78.reuse, R25 ;  /* 0x000000194e0a7220 */ /* 0x040fe20000400000 */
[C---:B------:R-:W-:Y:S01]  /*a270*/  FMUL R25, R78.reuse, R32 ;  /* 0x000000204e197220 */ /* 0x040fe20000400000 */
[----:B------:R-:W-:Y:S02]  /*a280*/  HADD2.F32 R137, -RZ, R136.H1_H1 ;  /* 0x30000088ff897230 */ /* 0x000fe40000004100 */
[C---:B------:R-:W-:Y:S01]  /*a290*/  FMUL R14, R78.reuse, R14 ;  /* 0x0000000e4e0e7220 */ /* 0x040fe20000400000 */
[----:B------:R-:W-:Y:S02]  /*a2a0*/  HADD2.F32 R90, -RZ, R150.H1_H1 ;  /* 0x30000096ff5a7230 */ /* 0x000fe40000004100 */
[C---:B------:R-:W-:Y:S01]  /*a2b0*/  FMUL R15, R78.reuse, R15 ;  /* 0x0000000f4e0f7220 */ /* 0x040fe20000400000 */
[--C-:B------:R-:W-:Y:S02]  /*a2c0*/  HADD2.F32 R93, -RZ, R151.reuse.H0_H0 ;  /* 0x20000097ff5d7230 */ /* 0x100fe40000004100 */
[C---:B------:R-:W-:Y:S01]  /*a2d0*/  FFMA R14, R81.reuse, R89, R14 ;  /* 0x00000059510e7223 */ /* 0x040fe2000000000e */
[----:B------:R-:W-:Y:S02]  /*a2e0*/  HADD2.F32 R94, -RZ, R151.H1_H1 ;  /* 0x30000097ff5e7230 */ /* 0x000fe40000004100 */
[C---:B------:R-:W-:Y:S01]  /*a2f0*/  FFMA R15, R81.reuse, R90, R15 ;  /* 0x0000005a510f7223 */ /* 0x040fe2000000000f */
[C---:B------:R-:W-:Y:S01]  /*a300*/  FFMA R16, R81.reuse, R91, R16 ;  /* 0x0000005b51107223 */ /* 0x040fe20000000010 */
[----:B------:R-:W-:Y:S01]  /*a310*/  FFMA R17, R81, R92, R17 ;  /* 0x0000005c51117223 */ /* 0x000fe20000000011 */
[C---:B------:R-:W-:Y:S01]  /*a320*/  FMUL R18, R78.reuse, R18 ;  /* 0x000000124e127220 */ /* 0x040fe20000400000 */
[C---:B------:R-:W-:Y:S01]  /*a330*/  FMUL R19, R78.reuse, R19 ;  /* 0x000000134e137220 */ /* 0x040fe20000400000 */
[--C-:B------:R-:W-:Y:S01]  /*a340*/  HADD2.F32 R96, -RZ, R152.reuse.H0_H0 ;  /* 0x20000098ff607230 */ /* 0x100fe20000004100 */
[----:B------:R-:W-:Y:S01]  /*a350*/  F2FP.SATFINITE.E4M3.F32.PACK_AB_MERGE_C R14, R15, R14, RZ ;  /* 0x0000000e0f0e723e */ /* 0x000fe200048070ff */
[C---:B------:R-:W-:Y:S01]  /*a360*/  FFMA R18, R81.reuse, R93, R18 ;  /* 0x0000005d51127223 */ /* 0x040fe20000000012 */
[C---:B------:R-:W-:Y:S01]  /*a370*/  FFMA R19, R81.reuse, R94, R19 ;  /* 0x0000005e51137223 */ /* 0x040fe20000000013 */
[C---:B------:R-:W-:Y:S01]  /*a380*/  FFMA R0, R81.reuse, R95, R0 ;  /* 0x0000005f51007223 */ /* 0x040fe20000000000 */
[----:B------:R-:W-:Y:S01]  /*a390*/  FFMA R2, R81, R97, R2 ;  /* 0x0000006151027223 */ /* 0x000fe20000000002 */
[----:B------:R-:W-:Y:S02]  /*a3a0*/  HADD2.F32 R99, -RZ, R152.H1_H1 ;  /* 0x30000098ff637230 */ /* 0x000fe40000004100 */
[C---:B------:R-:W-:Y:S01]  /*a3b0*/  FMUL R3, R78.reuse, R22 ;  /* 0x000000164e037220 */ /* 0x040fe20000400000 */
[----:B------:R-:W-:Y:S01]  /*a3c0*/  F2FP.SATFINITE.E4M3.F32.PACK_AB_MERGE_C R18, R19, R18, RZ ;  /* 0x000000121312723e */ /* 0x000fe200048070ff */
[C---:B------:R-:W-:Y:S01]  /*a3d0*/  FMUL R22, R78.reuse, R29 ;  /* 0x0000001d4e167220 */ /* 0x040fe20000400000 */
[C---:B------:R-:W-:Y:S01]  /*a3e0*/  FMUL R29, R78.reuse, R36 ;  /* 0x000000244e1d7220 */ /* 0x040fe20000400000 */
[C---:B------:R-:W-:Y:S01]  /*a3f0*/  FFMA R3, R81.reuse, R96, R3 ;  /* 0x0000006051037223 */ /* 0x040fe20000000003 */
[C---:B------:R-:W-:Y:S01]  /*a400*/  FMUL R6, R78.reuse, R23 ;  /* 0x000000174e067220 */ /* 0x040fe20000400000 */
[--C-:B------:R-:W-:Y:S02]  /*a410*/  HADD2.F32 R100, -RZ, R153.reuse.H0_H0 ;  /* 0x20000099ff647230 */ /* 0x100fe40000004100 */
[C---:B------:R-:W-:Y:S01]  /*a420*/  FMUL R11, R78.reuse, R26 ;  /* 0x0000001a4e0b7220 */ /* 0x040fe20000400000 */
[----:B------:R-:W-:Y:S02]  /*a430*/  HADD2.F32 R103, -RZ, R153.H1_H1 ;  /* 0x30000099ff677230 */ /* 0x000fe40000004100 */
[C---:B------:R-:W-:Y:S01]  /*a440*/  FFMA R6, R81.reuse, R99, R6 ;  /* 0x0000006351067223 */ /* 0x040fe20000000006 */
[C---:B------:R-:W-:Y:S01]  /*a450*/  FFMA R7, R81.reuse, R98, R7 ;  /* 0x0000006251077223 */ /* 0x040fe20000000007 */
[C---:B------:R-:W-:Y:S01]  /*a460*/  FFMA R10, R81.reuse, R101, R10 ;  /* 0x00000065510a7223 */ /* 0x040fe2000000000a */
[C---:B------:R-:W-:Y:S01]  /*a470*/  FFMA R11, R81.reuse, R100, R11 ;  /* 0x00000064510b7223 */ /* 0x040fe2000000000b */
[----:B------:R-:W-:Y:S01]  /*a480*/  FMUL R26, R78, R33 ;  /* 0x000000214e1a7220 */ /* 0x000fe20000400000 */
[----:B------:R-:W-:Y:S01]  /*a490*/  F2FP.SATFINITE.E4M3.F32.PACK_AB_MERGE_C R3, R6, R3, RZ ;  /* 0x000000030603723e */ /* 0x000fe200048070ff */
[C---:B------:R-:W-:Y:S01]  /*a4a0*/  FMUL R33, R78.reuse, R40 ;  /* 0x000000284e217220 */ /* 0x040fe20000400000 */
        /* <DEDUP_REMOVED lines=8> */
[C---:B------:R-:W-:Y:S01]  /*a530*/  FMUL R30, R78.reuse, R37 ;  /* 0x000000254e1e7220 */ /* 0x040fe20000400000 */
[C---:B------:R-:W-:Y:S01]  /*a540*/  FMUL R37, R78.reuse, R44 ;  /* 0x0000002c4e257220 */ /* 0x040fe20000400000 */
[C---:B------:R-:W-:Y:S01]  /*a550*/  FMUL R24, R78.reuse, R31 ;  /* 0x0000001f4e187220 */ /* 0x040fe20000400000 */
[----:B------:R-:W-:Y:S01]  /*a560*/  F2FP.F16.E4M3.UNPACK_B R158, R158.H1 ;  /* 0x0000009eff9e723e */ /* 0x000fe200030006ff */
[--C-:B------:R-:W-:Y:S02]  /*a570*/  HADD2.F32 R108, -RZ, R155.reuse.H0_H0 ;  /* 0x2000009bff6c7230 */ /* 0x100fe40000004100 */
[----:B------:R-:W-:Y:S01]  /*a580*/  FMUL R27, R78, R34 ;  /* 0x000000224e1b7220 */ /* 0x000fe20000400000 */
[----:B------:R-:W-:Y:S02]  /*a590*/  HADD2.F32 R111, -RZ, R155.H1_H1 ;  /* 0x3000009bff6f7230 */ /* 0x000fe40000004100 */
[C---:B------:R-:W-:Y:S01]  /*a5a0*/  FFMA R24, R81.reuse, R107, R24 ;  /* 0x0000006b51187223 */ /* 0x040fe20000000018 */
[----:B------:R-:W-:Y:S01]  /*a5b0*/  F2FP.F16.E4M3.UNPACK_B R159, R159.H1 ;  /* 0x0000009fff9f723e */ /* 0x000fe200030006ff */
[C---:B------:R-:W-:Y:S01]  /*a5c0*/  FFMA R25, R81.reuse, R106, R25 ;  /* 0x0000006a51197223 */ /* 0x040fe20000000019 */
[C---:B------:R-:W-:Y:S01]  /*a5d0*/  FFMA R26, R81.reuse, R109, R26 ;  /* 0x0000006d511a7223 */ /* 0x040fe2000000001a */
[----:B------:R-:W-:Y:S01]  /*a5e0*/  F2FP.F16.E4M3.UNPACK_B R160, R160.H1 ;  /* 0x000000a0ffa0723e */ /* 0x000fe200030006ff */
[C---:B------:R-:W-:Y:S01]  /*a5f0*/  FFMA R27, R81.reuse, R108, R27 ;  /* 0x0000006c511b7223 */ /* 0x040fe2000000001b */
[----:B------:R-:W-:Y:S01]  /*a600*/  F2FP.SATFINITE.E4M3.F32.PACK_AB_MERGE_C R6, R24, R23, RZ ;  /* 0x000000171806723e */ /* 0x000fe200048070ff */
[C---:B------:R-:W-:Y:S01]  /*a610*/  FMUL R34, R78.reuse, R41 ;  /* 0x000000294e227220 */ /* 0x040fe20000400000 */
[C---:B------:R-:W-:Y:S01]  /*a620*/  FMUL R41, R78.reuse, R48 ;  /* 0x000000304e297220 */ /* 0x040fe20000400000 */
[----:B------:R-:W-:Y:S01]  /*a630*/  FMUL R28, R78, R35 ;  /* 0x000000234e1c7220 */ /* 0x000fe20000400000 */
[----:B------:R-:W-:Y:S01]  /*a640*/  F2FP.F16.E4M3.UNPACK_B R161, R161.H1 ;  /* 0x000000a1ffa1723e */ /* 0x000fe200030006ff */
[--C-:B------:R-:W-:Y:S01]  /*a650*/  HADD2.F32 R112, -RZ, R156.reuse.H0_H0 ;  /* 0x2000009cff707230 */ /* 0x100fe20000004100 */
[----:B------:R-:W-:Y:S01]  /*a660*/  F2FP.SATFINITE.E4M3.F32.PACK_AB_MERGE_C R6, R22, R21, R6 ;  /* 0x000000151606723e */ /* 0x000fe20004807006 */
[C---:B------:R-:W-:Y:S01]  /*a670*/  FFMA R28, R81.reuse, R111, R28 ;  /* 0x0000006f511c7223 */ /* 0x040fe2000000001c */
[C---:B------:R-:W-:Y:S01]  /*a680*/  FFMA R29, R81.reuse, R110, R29 ;  /* 0x0000006e511d7223 */ /* 0x040fe2000000001d */
[C---:B------:R-:W-:Y:S01]  /*a690*/  FFMA R30, R81.reuse, R113, R30 ;  /* 0x00000071511e7223 */ /* 0x040fe2000000001e */
[----:B------:R-:W-:Y:S02]  /*a6a0*/  HADD2.F32 R115, -RZ, R156.H1_H1 ;  /* 0x3000009cff737230 */ /* 0x000fe40000004100 */
[C---:B------:R-:W-:Y:S01]  /*a6b0*/  FMUL R31, R78.reuse, R38 ;  /* 0x000000264e1f7220 */ /* 0x040fe20000400000 */
[----:B------:R-:W-:Y:S01]  /*a6c0*/  F2FP.F16.E4M3.UNPACK_B R162, R162.H1 ;  /* 0x000000a2ffa2723e */ /* 0x000fe200030006ff */
[C---:B------:R-:W-:Y:S01]  /*a6d0*/  FMUL R38, R78.reuse, R45 ;  /* 0x0000002d4e267220 */ /* 0x040fe20000400000 */
[C---:B------:R-:W-:Y:S01]  /*a6e0*/  FMUL R45, R78.reuse, R52 ;  /* 0x000000344e2d7220 */ /* 0x040fe20000400000 */
[----:B------:R-:W-:Y:S01]  /*a6f0*/  F2FP.F16.E4M3.UNPACK_B R163, R163.H1 ;  /* 0x000000a3ffa3723e */ /* 0x000fe200030006ff */
[----:B------:R-:W-:Y:S01]  /*a700*/  FFMA R31, R81, R112, R31 ;  /* 0x00000070511f7223 */ /* 0x000fe2000000001f */
[----:B------:R-:W-:Y:S01]  /*a710*/  FMUL R52, R78, R59 ;  /* 0x0000003b4e347220 */ /* 0x000fe20000400000 */
[----:B------:R-:W-:Y:S01]  /*a720*/  IADD3 R76, PT, PT, R76, 0x1, RZ ;  /* 0x000000014c4c7810 */ /* 0x000fe20007ffe0ff */
[C---:B------:R-:W-:Y:S01]  /*a730*/  FMUL R59, R78.reuse, R66 ;  /* 0x000000424e3b7220 */ /* 0x040fe20000400000 */
[----:B------:R-:W-:Y:S01]  /*a740*/  F2FP.SATFINITE.E4M3.F32.PACK_AB_MERGE_C R66, R13, R12, R14 ;  /* 0x0000000c0d42723e */ /* 0x000fe2000480700e */
[C---:B------:R-:W-:Y:S01]  /*a750*/  FMUL R32, R78.reuse, R39 ;  /* 0x000000274e207220 */ /* 0x040fe20000400000 */
[--C-:B------:R-:W-:Y:S02]  /*a760*/  HADD2.F32 R116, -RZ, R157.reuse.H0_H0 ;  /* 0x2000009dff747230 */ /* 0x100fe40000004100 */
[C---:B------:R-:W-:Y:S01]  /*a770*/  FMUL R35, R78.reuse, R42 ;  /* 0x0000002a4e237220 */ /* 0x040fe20000400000 */
[----:B------:R-:W-:Y:S02]  /*a780*/  HADD2.F32 R119, -RZ, R157.H1_H1 ;  /* 0x3000009dff777230 */ /* 0x000fe40000004100 */
[C---:B------:R-:W-:Y:S01]  /*a790*/  FFMA R32, R81.reuse, R115, R32 ;  /* 0x0000007351207223 */ /* 0x040fe20000000020 */
[----:B------:R-:W-:Y:S01]  /*a7a0*/  FMUL R36, R78, R43 ;  /* 0x0000002b4e247220 */ /* 0x000fe20000400000 */
[C---:B------:R-:W-:Y:S01]  /*a7b0*/  FFMA R33, R81.reuse, R114, R33 ;  /* 0x0000007251217223 */ /* 0x040fe20000000021 */
[C---:B------:R-:W-:Y:S01]  /*a7c0*/  FFMA R34, R81.reuse, R117, R34 ;  /* 0x0000007551227223 */ /* 0x040fe20000000022 */
[--C-:B------:R-:W-:Y:S01]  /*a7d0*/  HADD2.F32 R120, -RZ, R158.reuse.H0_H0 ;  /* 0x2000009eff787230 */ /* 0x100fe20000004100 */
[----:B------:R-:W-:Y:S01]  /*a7e0*/  F2FP.SATFINITE.E4M3.F32.PACK_AB_MERGE_C R32, R32, R31, RZ ;  /* 0x0000001f2020723e */ /* 0x000fe200048070ff */
[C---:B------:R-:W-:Y:S01]  /*a7f0*/  FFMA R35, R81.reuse, R116, R35 ;  /* 0x0000007451237223 */ /* 0x040fe20000000023 */
[----:B------:R-:W-:Y:S02]  /*a800*/  HADD2.F32 R123, -RZ, R158.H1_H1 ;  /* 0x3000009eff7b7230 */ /* 0x000fe40000004100 */
[----:B------:R-:W-:Y:S01]  /*a810*/  FMUL R39, R78, R46 ;  /* 0x0000002e4e277220 */ /* 0x000fe20000400000 */
[----:B------:R-:W-:Y:S01]  /*a820*/  F2FP.SATFINITE.E4M3.F32.PACK_AB_MERGE_C R32, R30, R29, R32 ;  /* 0x0000001d1e20723e */ /* 0x000fe20004807020 */
[C---:B------:R-:W-:Y:S01]  /*a830*/  FFMA R36, R81.reuse, R119, R36 ;  /* 0x0000007751247223 */ /* 0x040fe20000000024 */
[C---:B------:R-:W-:Y:S01]  /*a840*/  FMUL R40, R78.reuse, R47 ;  /* 0x0000002f4e287220 */ /* 0x040fe20000400000 */
[C---:B------:R-:W-:Y:S01]  /*a850*/  FFMA R37, R81.reuse, R118, R37 ;  /* 0x0000007651257223 */ /* 0x040fe20000000025 */
[C---:B------:R-:W-:Y:S01]  /*a860*/  FFMA R38, R81.reuse, R121, R38 ;  /* 0x0000007951267223 */ /* 0x040fe20000000026 */
[C---:B------:R-:W-:Y:S01]  /*a870*/  FMUL R42, R78.reuse, R49 ;  /* 0x000000314e2a7220 */ /* 0x040fe20000400000 */
        /* <DEDUP_REMOVED lines=8> */
[C---:B------:R-:W-:Y:S01]  /*a900*/  FMUL R57, R78.reuse, R64 ;  /* 0x000000404e397220 */ /* 0x040fe20000400000 */
[----:B------:R-:W-:Y:S01]  /*a910*/  FFMA R42, R81, R125, R42 ;  /* 0x0000007d512a7223 */ /* 0x000fe2000000002a */
[C---:B------:R-:W-:Y:S01]  /*a920*/  FMUL R46, R78.reuse, R53 ;  /* 0x000000354e2e7220 */ /* 0x040fe20000400000 */
[--C-:B------:R-:W-:Y:S01]  /*a930*/  HADD2.F32 R128, -RZ, R160.reuse.H0_H0 ;  /* 0x200000a0ff807230 */ /* 0x100fe20000004100 */
[----:B------:R-:W-:Y:S01]  /*a940*/  F2FP.SATFINITE.E4M3.F32.PACK_AB_MERGE_C R64, R5, R4, R86 ;  /* 0x000000040540723e */ /* 0x000fe20004807056 */
[C---:B------:R-:W-:Y:S01]  /*a950*/  FMUL R51, R78.reuse, R58 ;  /* 0x0000003a4e337220 */ /* 0x040fe20000400000 */
[C---:B------:R-:W-:Y:S01]  /*a960*/  FMUL R53, R78.reuse, R60 ;  /* 0x0000003c4e357220 */ /* 0x040fe20000400000 */
[C---:B------:R-:W-:Y:S01]  /*a970*/  FFMA R43, R81.reuse, R124, R43 ;  /* 0x0000007c512b7223 */ /* 0x040fe2000000002b */
[----:B------:R-:W-:Y:S02]  /*a980*/  HADD2.F32 R131, -RZ, R160.H1_H1 ;  /* 0x300000a0ff837230 */ /* 0x000fe40000004100 */
[C---:B------:R-:W-:Y:S01]  /*a990*/  FMUL R47, R78.reuse, R54 ;  /* 0x000000364e2f7220 */ /* 0x040fe20000400000 */
[C---:B------:R-:W-:Y:S01]  /*a9a0*/  FMUL R58, R78.reuse, R65 ;  /* 0x000000414e3a7220 */ /* 0x040fe20000400000 */
[----:B------:R-:W-:Y:S01]  /*a9b0*/  FMUL R60, R78, R67 ;  /* 0x000000434e3c7220 */ /* 0x000fe20000400000 */
[----:B------:R-:W-:Y:S01]  /*a9c0*/  F2FP.SATFINITE.E4M3.F32.PACK_AB_MERGE_C R5, R20, R11, RZ ;  /* 0x0000000b1405723e */ /* 0x000fe200048070ff */
[----:B------:R-:W-:Y:S01]  /*a9d0*/  FFMA R44, R81, R127, R44 ;  /* 0x0000007f512c7223 */ /* 0x000fe2000000002c */
[C---:B------:R-:W-:Y:S01]  /*a9e0*/  FMUL R48, R78.reuse, R55 ;  /* 0x000000374e307220 */ /* 0x040fe20000400000 */
[----:B------:R-:W-:Y:S01]  /*a9f0*/  F2FP.SATFINITE.E4M3.F32.PACK_AB_MERGE_C R65, R9, R8, R138 ;  /* 0x000000080941723e */ /* 0x000fe2000480708a */
[----:B------:R-:W-:Y:S01]  /*aa00*/  FFMA R45, R81, R126, R45 ;  /* 0x0000007e512d7223 */ /* 0x000fe2000000002d */
[----:B------:R-:W-:Y:S01]  /*aa10*/  F2FP.SATFINITE.E4M3.F32.PACK_AB_MERGE_C R67, R17, R16, R18 ;  /* 0x000000101143723e */ /* 0x000fe20004807012 */
[----:B------:R-:W-:Y:S01]  /*aa20*/  FMUL R49, R78, R56 ;  /* 0x000000384e317220 */ /* 0x000fe20000400000 */
[C---:B------:R-:W-:Y:S01]  /*aa30*/  FFMA R46, R81.reuse, R129, R46 ;  /* 0x00000081512e7223 */ /* 0x040fe2000000002e */
[--C-:B------:R-:W-:Y:S02]  /*aa40*/  HADD2.F32 R132, -RZ, R161.reuse.H0_H0 ;  /* 0x200000a1ff847230 */ /* 0x100fe40000004100 */
[C---:B------:R-:W-:Y:S01]  /*aa50*/  FFMA R47, R81.reuse, R128, R47 ;  /* 0x00000080512f7223 */ /* 0x040fe2000000002f */
[----:B------:R1:W-:Y:S01]  /*aa60*/  STS.128 [R172+UR49+0xa200], R64 ;  /* 0x00a20040ac007988 */ /* 0x0003e20008000c31 */
[----:B------:R-:W-:Y:S01]  /*aa70*/  HADD2.F32 R135, -RZ, R161.H1_H1 ;  /* 0x300000a1ff877230 */ /* 0x000fe20000004100 */
[----:B------:R-:W-:Y:S01]  /*aa80*/  F2FP.SATFINITE.E4M3.F32.PACK_AB_MERGE_C R5, R10, R7, R5 ;  /* 0x000000070a05723e */ /* 0x000fe20004807005 */
[C---:B------:R-:W-:Y:S01]  /*aa90*/  FFMA R48, R81.reuse, R131, R48 ;  /* 0x0000008351307223 */ /* 0x040fe20000000030 */
[----:B------:R-:W-:Y:S01]  /*aaa0*/  F2FP.SATFINITE.E4M3.F32.PACK_AB_MERGE_C R7, R28, R27, RZ ;  /* 0x0000001b1c07723e */ /* 0x000fe200048070ff */
        /* <DEDUP_REMOVED lines=8> */
[----:B------:R-:W-:Y:S01]  /*ab30*/  FMUL R56, R78, R63 ;  /* 0x0000003f4e387220 */ /* 0x000fe20000400000 */
[----:B------:R-:W-:Y:S01]  /*ab40*/  F2FP.SATFINITE.E4M3.F32.PACK_AB_MERGE_C R4, R2, R0, R3 ;  /* 0x000000000204723e */ /* 0x000fe20004807003 */
[C---:B------:R-:W-:Y:S01]  /*ab50*/  FFMA R53, R81.reuse, R134, R53 ;  /* 0x0000008651357223 */ /* 0x040fe20000000035 */
[----:B------:R-:W-:Y:S01]  /*ab60*/  F2FP.SATFINITE.E4M3.F32.PACK_AB_MERGE_C R7, R26, R25, R7 ;  /* 0x000000191a07723e */ /* 0x000fe20004807007 */
[C---:B------:R-:W-:Y:S01]  /*ab70*/  FFMA R54, R81.reuse, R137, R54 ;  /* 0x0000008951367223 */ /* 0x040fe20000000036 */
[--C-:B------:R-:W-:Y:S02]  /*ab80*/  HADD2.F32 R84, -RZ, R163.reuse.H0_H0 ;  /* 0x200000a3ff547230 */ /* 0x100fe40000004100 */
[C---:B------:R-:W-:Y:S01]  /*ab90*/  FFMA R55, R81.reuse, R136, R55 ;  /* 0x0000008851377223 */ /* 0x040fe20000000037 */
[----:B------:R-:W-:Y:S01]  /*aba0*/  HADD2.F32 R85, -RZ, R163.H1_H1 ;  /* 0x300000a3ff557230 */ /* 0x000fe20000004100 */
[----:B------:R1:W-:Y:S01]  /*abb0*/  STS.128 [R192+0xa010], R4 ;  /* 0x00a01004c0007388 */ /* 0x0003e20000000c00 */
[----:B------:R-:W-:Y:S01]  /*abc0*/  F2FP.SATFINITE.E4M3.F32.PACK_AB_MERGE_C R35, R36, R35, RZ ;  /* 0x000000232423723e */ /* 0x000fe200048070ff */
[C---:B------:R-:W-:Y:S01]  /*abd0*/  FFMA R56, R81.reuse, R139, R56 ;  /* 0x0000008b51387223 */ /* 0x040fe20000000038 */
[----:B------:R-:W-:Y:S01]  /*abe0*/  F2FP.SATFINITE.E4M3.F32.PACK_AB_MERGE_C R39, R40, R39, RZ ;  /* 0x000000272827723e */ /* 0x000fe200048070ff */
[C---:B------:R-:W-:Y:S01]  /*abf0*/  FFMA R57, R81.reuse, R82, R57 ;  /* 0x0000005251397223 */ /* 0x040fe20000000039 */
[----:B------:R-:W-:Y:S01]  /*ac00*/  F2FP.SATFINITE.E4M3.F32.PACK_AB_MERGE_C R43, R44, R43, RZ ;  /* 0x0000002b2c2b723e */ /* 0x000fe200048070ff */
[C---:B------:R-:W-:Y:S01]  /*ac10*/  FFMA R58, R81.reuse, R83, R58 ;  /* 0x00000053513a7223 */ /* 0x040fe2000000003a */
[C---:B------:R-:W-:Y:S01]  /*ac20*/  FFMA R59, R81.reuse, R84, R59 ;  /* 0x00000054513b7223 */ /* 0x040fe2000000003b */
[----:B------:R-:W-:Y:S01]  /*ac30*/  F2FP.SATFINITE.E4M3.F32.PACK_AB_MERGE_C R33, R34, R33, R35 ;  /* 0x000000212221723e */ /* 0x000fe20004807023 */
        /* <DEDUP_REMOVED lines=11> */
[----:B------:R-:W-:Y:S05]  /*acf0*/  F2FP.SATFINITE.E4M3.F32.PACK_AB_MERGE_C R51, R58, R57, R59 ;  /* 0x000000393a33723e */ /* 0x000fea000480703b */
        /* <DEDUP_REMOVED lines=18> */
.L_x_123:
[----:B------:R-:W-:Y:S05]  /*ae20*/  BSYNC.RECONVERGENT B0 ;  /* 0x0000000000007941 */ /* 0x000fea0003800200 */
.L_x_122:
[----:B------:R-:W-:Y:S01]  /*ae30*/  BAR.SYNC.DEFER_BLOCKING 0x1, 0x80 ;  /* 0x0042000000007b1d */ /* 0x000fe20000010000 */
[----:B------:R-:W-:Y:S01]  /*ae40*/  ISETP.NE.AND P2, PT, R190, RZ, PT ;  /* 0x000000ffbe00720c */ /* 0x000fe20003f45270 */
[----:B------:R-:W-:Y:S01]  /*ae50*/  IMAD.IADD R20, R75, 0x1, R147 ;  /* 0x000000014b147824 */ /* 0x000fe200078e0293 */
[----:B------:R-:W-:Y:S01]  /*ae60*/  ISETP.NE.AND P0, PT, R191, 0x2, PT ;  /* 0x00000002bf00780c */ /* 0x000fe20003f05270 */
[----:B------:R-:W-:Y:S01]  /*ae70*/  IMAD.IADD R21, R77, 0x1, R170 ;  /* 0x000000014d157824 */ /* 0x000fe200078e02aa */
[----:B------:R-:W-:Y:S02]  /*ae80*/  ISETP.NE.AND P1, PT, R76, 0x2, PT ;  /* 0x000000024c00780c */ /* 0x000fe40003f25270 */
[----:B------:R-:W-:Y:S02]  /*ae90*/  SEL R3, RZ, 0x1, P0 ;  /* 0x00000001ff037807 */ /* 0x000fe40000000000 */
[----:B------:R-:W-:Y:S02]  /*aea0*/  SEL R0, RZ, 0x1, P1 ;  /* 0x00000001ff007807 */ /* 0x000fe40000800000 */
[----:B------:R-:W-:Y:S02]  /*aeb0*/  LOP3.LUT R182, R182, R3, RZ, 0x3c, !PT ;  /* 0x00000003b6b67212 */ /* 0x000fe400078e3cff */
[----:B------:R-:W-:Y:S02]  /*aec0*/  LOP3.LUT R183, R183, R0, RZ, 0x3c, !PT ;  /* 0x00000000b7b77212 */ /* 0x000fe400078e3cff */
[----:B------:R-:W-:Y:S02]  /*aed0*/  @P2 R2UR UR36, R179 ;  /* 0x00000000b32422ca */ /* 0x000fe400000e0000 */
[----:B------:R-:W-:Y:S02]  /*aee0*/  SEL R191, R191, RZ, P0 ;  /* 0x000000ffbfbf7207 */ /* 0x000fe40000000000 */
[----:B------:R-:W-:Y:S01]  /*aef0*/  SEL R76, R76, RZ, P1 ;  /* 0x000000ff4c4c7207 */ /* 0x000fe20000800000 */
[----:B------:R-:W-:Y:S10]  /*af00*/  @P2 BRA `(.L_x_124) ;  /* 0xffffff9800d82947 */ /* 0x000ff4000383ffff */
[----:B------:R-:W-:Y:S05]  /*af10*/  EXIT ;  /* 0x000000000000794d */ /* 0x000fea0003800000 */
.L_x_19:
[----:B--2---:R2:W1:Y:S02]  /*af20*/  SYNCS.PHASECHK.TRANS64.TRYWAIT P0, [R3+URZ+0xd0], R2 ;  /* 0x0000d002030075a7 */ /* 0x00446400080011ff */
[----:B-1----:R-:W-:Y:S05]  /*af30*/  @!P0 NANOSLEEP.SYNCS 0x989680 ;  /* 0x009896800000895d */ /* 0x002fea0003900000 */
[----:B------:R-:W1:Y:S02]  /*af40*/  @!P0 SYNCS.PHASECHK.TRANS64 P0, [R3+URZ+0xd0], R2 ;  /* 0x0000d002030085a7 */ /* 0x000e6400080010ff */
[----:B-1----:R-:W-:Y:S05]  /*af50*/  @!P0 BRA `(.L_x_19) ;  /* 0xfffffffc00f08947 */ /* 0x002fea000383ffff */
[----:B------:R-:W-:Y:S05]  /*af60*/  BRA `(.L_x_125) ;  /* 0xffffff6400847947 */ /* 0x000fea000383ffff */
.L_x_22:
[----:B-1----:R-:W-:-:S07]  /*af70*/  MOV R2, UR33 ;  /* 0x0000002100027c02 */ /* 0x002fce0008000f00 */
.L_x_126:
[----:B-1----:R1:W2:Y:S02]  /*af80*/  SYNCS.PHASECHK.TRANS64.TRYWAIT P0, [R2+URZ+0x18], R5 ;  /* 0x00001805020075a7 */ /* 0x0022a400080011ff */
[----:B--2---:R-:W-:Y:S05]  /*af90*/  @!P0 NANOSLEEP.SYNCS 0x989680 ;  /* 0x009896800000895d */ /* 0x004fea0003900000 */
[----:B------:R-:W2:Y:S02]  /*afa0*/  @!P0 SYNCS.PHASECHK.TRANS64 P0, [R2+URZ+0x18], R5 ;  /* 0x00001805020085a7 */ /* 0x000ea400080010ff */
[----:B--2---:R-:W-:Y:S05]  /*afb0*/  @!P0 BRA `(.L_x_126) ;  /* 0xfffffffc00f08947 */ /* 0x004fea000383ffff */
[----:B------:R-:W-:Y:S05]  /*afc0*/  BRA `(.L_x_21) ;  /* 0xffffff6400d47947 */ /* 0x000fea000383ffff */
.L_x_28:
[----:B-1----:R-:W-:-:S07]  /*afd0*/  MOV R2, UR17 ;  /* 0x0000001100027c02 */ /* 0x002fce0008000f00 */
.L_x_127:
[----:B-1----:R1:W2:Y:S02]  /*afe0*/  SYNCS.PHASECHK.TRANS64.TRYWAIT P0, [R2+URZ+0x18], R5 ;  /* 0x00001805020075a7 */ /* 0x0022a400080011ff */
[----:B--2---:R-:W-:Y:S05]  /*aff0*/  @!P0 NANOSLEEP.SYNCS 0x989680 ;  /* 0x009896800000895d */ /* 0x004fea0003900000 */
[----:B------:R-:W2:Y:S02]  /*b000*/  @!P0 SYNCS.PHASECHK.TRANS64 P0, [R2+URZ+0x18], R5 ;  /* 0x00001805020085a7 */ /* 0x000ea400080010ff */
[----:B--2---:R-:W-:Y:S05]  /*b010*/  @!P0 BRA `(.L_x_127) ;  /* 0xfffffffc00f08947 */ /* 0x004fea000383ffff */
[----:B------:R-:W-:Y:S05]  /*b020*/  BRA `(.L_x_27) ;  /* 0xffffff68007c7947 */ /* 0x000fea000383ffff */
.L_x_32:
[----:B-1----:R1:W2:Y:S02]  /*b030*/  SYNCS.PHASECHK.TRANS64.TRYWAIT P0, [R2+URZ+0x80], R3 ;  /* 0x00008003020075a7 */ /* 0x0022a400080011ff */
[----:B--2---:R-:W-:Y:S05]  /*b040*/  @!P0 NANOSLEEP.SYNCS 0x989680 ;  /* 0x009896800000895d */ /* 0x004fea0003900000 */
[----:B------:R-:W2:Y:S02]  /*b050*/  @!P0 SYNCS.PHASECHK.TRANS64 P0, [R2+URZ+0x80], R3 ;  /* 0x00008003020085a7 */ /* 0x000ea400080010ff */
[----:B--2---:R-:W-:Y:S05]  /*b060*/  @!P0 BRA `(.L_x_32) ;  /* 0xfffffffc00f08947 */ /* 0x004fea000383ffff */
[----:B------:R-:W-:Y:S05]  /*b070*/  BRA `(.L_x_128) ;  /* 0xffffff6c000c7947 */ /* 0x000fea000383ffff */
.L_x_36:
[----:B----4-:R-:W-:-:S07]  /*b080*/  MOV R0, UR5 ;  /* 0x0000000500007c02 */ /* 0x010fce0008000f00 */
.L_x_129:
[----:B-1----:R1:W2:Y:S02]  /*b090*/  SYNCS.PHASECHK.TRANS64.TRYWAIT P0, [R0+URZ], R3 ;  /* 0x00000003000075a7 */ /* 0x0022a400080011ff */
[----:B--2---:R-:W-:Y:S05]  /*b0a0*/  @!P0 NANOSLEEP.SYNCS 0x989680 ;  /* 0x009896800000895d */ /* 0x004fea0003900000 */
[----:B------:R-:W2:Y:S02]  /*b0b0*/  @!P0 SYNCS.PHASECHK.TRANS64 P0, [R0+URZ], R3 ;  /* 0x00000003000085a7 */ /* 0x000ea400080010ff */
[----:B--2---:R-:W-:Y:S05]  /*b0c0*/  @!P0 BRA `(.L_x_129) ;  /* 0xfffffffc00f08947 */ /* 0x004fea000383ffff */
[----:B------:R-:W-:Y:S05]  /*b0d0*/  BRA `(.L_x_130) ;  /* 0xffffff70007c7947 */ /* 0x000fea000383ffff */
.L_x_37:
[----:B----4-:R-:W-:-:S07]  /*b0e0*/  MOV R0, UR5 ;  /* 0x0000000500007c02 */ /* 0x010fce0008000f00 */
.L_x_131:
[----:B-1----:R1:W2:Y:S02]  /*b0f0*/  SYNCS.PHASECHK.TRANS64.TRYWAIT P0, [R0+URZ], R3 ;  /* 0x00000003000075a7 */ /* 0x0022a400080011ff */
[----:B--2---:R-:W-:Y:S05]  /*b100*/  @!P0 NANOSLEEP.SYNCS 0x989680 ;  /* 0x009896800000895d */ /* 0x004fea0003900000 */
[----:B------:R-:W2:Y:S02]  /*b110*/  @!P0 SYNCS.PHASECHK.TRANS64 P0, [R0+URZ], R3 ;  /* 0x00000003000085a7 */ /* 0x000ea400080010ff */
[----:B--2---:R-:W-:Y:S05]  /*b120*/  @!P0 BRA `(.L_x_131) ;  /* 0xfffffffc00f08947 */ /* 0x004fea000383ffff */
[----:B------:R-:W-:Y:S05]  /*b130*/  BRA `(.L_x_132) ;  /* 0xffffff7000887947 */ /* 0x000fea000383ffff */
.L_x_40:
[----:B-1----:R1:W2:Y:S02]  /*b140*/  SYNCS.PHASECHK.TRANS64.TRYWAIT P0, [R0+URZ+0xc0], R5 ;  /* 0x0000c005000075a7 */ /* 0x0022a400080011ff */
[----:B--2---:R-:W-:Y:S05]  /*b150*/  @!P0 NANOSLEEP.SYNCS 0x989680 ;  /* 0x009896800000895d */ /* 0x004fea0003900000 */
[----:B------:R-:W2:Y:S02]  /*b160*/  @!P0 SYNCS.PHASECHK.TRANS64 P0, [R0+URZ+0xc0], R5 ;  /* 0x0000c005000085a7 */ /* 0x000ea400080010ff */
[----:B--2---:R-:W-:Y:S05]  /*b170*/  @!P0 BRA `(.L_x_40) ;  /* 0xfffffffc00f08947 */ /* 0x004fea000383ffff */
[----:B------:R-:W-:Y:S05]  /*b180*/  BRA `(.L_x_133) ;  /* 0xffffff7000e47947 */ /* 0x000fea000383ffff */
.L_x_41:
[----:B------:R-:W-:-:S07]  /*b190*/  MOV R0, UR5 ;  /* 0x0000000500007c02 */ /* 0x000fce0008000f00 */
.L_x_134:
[----:B-1----:R1:W2:Y:S02]  /*b1a0*/  SYNCS.PHASECHK.TRANS64.TRYWAIT P0, [R0+URZ+0x90], R5 ;  /* 0x00009005000075a7 */ /* 0x0022a400080011ff */
[----:B--2---:R-:W-:Y:S05]  /*b1b0*/  @!P0 NANOSLEEP.SYNCS 0x989680 ;  /* 0x009896800000895d */ /* 0x004fea0003900000 */
[----:B------:R-:W2:Y:S02]  /*b1c0*/  @!P0 SYNCS.PHASECHK.TRANS64 P0, [R0+URZ+0x90], R5 ;  /* 0x00009005000085a7 */ /* 0x000ea400080010ff */
[----:B--2---:R-:W-:Y:S05]  /*b1d0*/  @!P0 BRA `(.L_x_134) ;  /* 0xfffffffc00f08947 */ /* 0x004fea000383ffff */
[----:B------:R-:W-:Y:S05]  /*b1e0*/  BRA `(.L_x_135) ;  /* 0xffffff7000f47947 */ /* 0x000fea000383ffff */
.L_x_42:
[----:B-1----:R1:W2:Y:S02]  /*b1f0*/  SYNCS.PHASECHK.TRANS64.TRYWAIT P1, [R0+URZ+0x80], R5 ;  /* 0x00008005000075a7 */ /* 0x0022a400080211ff */
[----:B--2---:R-:W-:Y:S05]  /*b200*/  @!P1 NANOSLEEP.SYNCS 0x989680 ;  /* 0x009896800000995d */ /* 0x004fea0003900000 */
[----:B------:R-:W2:Y:S02]  /*b210*/  @!P1 SYNCS.PHASECHK.TRANS64 P1, [R0+URZ+0x80], R5 ;  /* 0x00008005000095a7 */ /* 0x000ea400080210ff */
[----:B--2---:R-:W-:Y:S05]  /*b220*/  @!P1 BRA `(.L_x_42) ;  /* 0xfffffffc00f09947 */ /* 0x004fea000383ffff */
[----:B------:R-:W-:Y:S05]  /*b230*/  BRA `(.L_x_136) ;  /* 0xffffff7400247947 */ /* 0x000fea000383ffff */
.L_x_45:
[----:B------:R-:W-:-:S07]  /*b240*/  MOV R0, UR5 ;  /* 0x0000000500007c02 */ /* 0x000fce0008000f00 */
.L_x_137:
[----:B-1----:R1:W2:Y:S02]  /*b250*/  SYNCS.PHASECHK.TRANS64.TRYWAIT P0, [R0+URZ+0x90], R3 ;  /* 0x00009003000075a7 */ /* 0x0022a400080011ff */
[----:B--2---:R-:W-:Y:S05]  /*b260*/  @!P0 NANOSLEEP.SYNCS 0x989680 ;  /* 0x009896800000895d */ /* 0x004fea0003900000 */
[----:B------:R-:W2:Y:S02]  /*b270*/  @!P0 SYNCS.PHASECHK.TRANS64 P0, [R0+URZ+0x90], R3 ;  /* 0x00009003000085a7 */ /* 0x000ea400080010ff */
[----:B--2---:R-:W-:Y:S05]  /*b280*/  @!P0 BRA `(.L_x_137) ;  /* 0xfffffffc00f08947 */ /* 0x004fea000383ffff */
[----:B------:R-:W-:Y:S05]  /*b290*/  BRA `(.L_x_44) ;  /* 0xffffff7400787947 */ /* 0x000fea000383ffff */
.L_x_52:
[----:B-1----:R1:W2:Y:S02]  /*b2a0*/  SYNCS.PHASECHK.TRANS64.TRYWAIT P1, [R0+URZ+0x80], R5 ;  /* 0x00008005000075a7 */ /* 0x0022a400080211ff */
[----:B--2---:R-:W-:Y:S05]  /*b2b0*/  @!P1 NANOSLEEP.SYNCS 0x989680 ;  /* 0x009896800000995d */ /* 0x004fea0003900000 */
[----:B------:R-:W2:Y:S02]  /*b2c0*/  @!P1 SYNCS.PHASECHK.TRANS64 P1, [R0+URZ+0x80], R5 ;  /* 0x00008005000095a7 */ /* 0x000ea400080210ff */
[----:B--2---:R-:W-:Y:S05]  /*b2d0*/  @!P1 BRA `(.L_x_52) ;  /* 0xfffffffc00f09947 */ /* 0x004fea000383ffff */
[----:B------:R-:W-:Y:S05]  /*b2e0*/  BRA `(.L_x_138) ;  /* 0xffffff7800e87947 */ /* 0x000fea000383ffff */
.L_x_53:
[----:B------:R-:W-:-:S07]  /*b2f0*/  MOV R3, UR7 ;  /* 0x0000000700037c02 */ /* 0x000fce0008000f00 */
.L_x_139:
[----:B-1----:R1:W2:Y:S02]  /*b300*/  SYNCS.PHASECHK.TRANS64.TRYWAIT P0, [R3+URZ+0xb0], R0 ;  /* 0x0000b000030075a7 */ /* 0x0022a400080011ff */
[----:B--2---:R-:W-:Y:S05]  /*b310*/  @!P0 NANOSLEEP.SYNCS 0x989680 ;  /* 0x009896800000895d */ /* 0x004fea0003900000 */
[----:B------:R-:W2:Y:S02]  /*b320*/  @!P0 SYNCS.PHASECHK.TRANS64 P0, [R3+URZ+0xb0], R0 ;  /* 0x0000b000030085a7 */ /* 0x000ea400080010ff */
[----:B--2---:R-:W-:Y:S05]  /*b330*/  @!P0 BRA `(.L_x_139) ;  /* 0xfffffffc00f08947 */ /* 0x004fea000383ffff */
[----:B------:R-:W-:Y:S05]  /*b340*/  BRA `(.L_x_140) ;  /* 0xffffff7c00207947 */ /* 0x000fea000383ffff */
.L_x_56:
[----:B------:R-:W-:Y:S07]  /*b350*/  MOV R0, UR6 ;  /* 0x0000000600007c02 */ /* 0x000fee0008000f00 */
.L_x_141:
[----:B-1----:R1:W2:Y:S02]  /*b360*/  SYNCS.PHASECHK.TRANS64.TRYWAIT P0, [R0+URZ], R3 ;  /* 0x00000003000075a7 */ /* 0x0022a400080011ff */
[----:B--2---:R-:W-:Y:S05]  /*b370*/  @!P0 NANOSLEEP.SYNCS 0x989680 ;  /* 0x009896800000895d */ /* 0x004fea0003900000 */
[----:B------:R-:W2:Y:S02]  /*b380*/  @!P0 SYNCS.PHASECHK.TRANS64 P0, [R0+URZ], R3 ;  /* 0x00000003000085a7 */ /* 0x000ea400080010ff */
[----:B--2---:R-:W-:Y:S05]  /*b390*/  @!P0 BRA `(.L_x_141) ;  /* 0xfffffffc00f08947 */ /* 0x004fea000383ffff */
[----:B------:R-:W-:Y:S05]  /*b3a0*/  BRA `(.L_x_55) ;  /* 0xffffff7c003c7947 */ /* 0x000fea000383ffff */
.L_x_59:
[----:B------:R-:W-:-:S07]  /*b3b0*/  MOV R0, UR6 ;  /* 0x0000000600007c02 */ /* 0x000fce0008000f00 */
.L_x_142:
[----:B--2---:R2:W4:Y:S02]  /*b3c0*/  SYNCS.PHASECHK.TRANS64.TRYWAIT P0, [R0+URZ], R3 ;  /* 0x00000003000075a7 */ /* 0x00452400080011ff */
[----:B----4-:R-:W-:Y:S05]  /*b3d0*/  @!P0 NANOSLEEP.SYNCS 0x989680 ;  /* 0x009896800000895d */ /* 0x010fea0003900000 */
[----:B------:R-:W4:Y:S02]  /*b3e0*/  @!P0 SYNCS.PHASECHK.TRANS64 P0, [R0+URZ], R3 ;  /* 0x00000003000085a7 */ /* 0x000f2400080010ff */
[----:B----4-:R-:W-:Y:S05]  /*b3f0*/  @!P0 BRA `(.L_x_142) ;  /* 0xfffffffc00f08947 */ /* 0x010fea000383ffff */
[----:B------:R-:W-:Y:S05]  /*b400*/  BRA `(.L_x_143) ;  /* 0xffffff8000187947 */ /* 0x000fea000383ffff */
.L_x_60:
[----:B------:R-:W-:-:S07]  /*b410*/  MOV R0, UR7 ;  /* 0x0000000700007c02 */ /* 0x000fce0008000f00 */
.L_x_144:
[----:B-1----:R1:W2:Y:S02]  /*b420*/  SYNCS.PHASECHK.TRANS64.TRYWAIT P0, [R0+URZ], R3 ;  /* 0x00000003000075a7 */ /* 0x0022a400080011ff */
[----:B--2---:R-:W-:Y:S05]  /*b430*/  @!P0 NANOSLEEP.SYNCS 0x989680 ;  /* 0x009896800000895d */ /* 0x004fea0003900000 */
[----:B------:R-:W2:Y:S02]  /*b440*/  @!P0 SYNCS.PHASECHK.TRANS64 P0, [R0+URZ], R3 ;  /* 0x00000003000085a7 */ /* 0x000ea400080010ff */
[----:B--2---:R-:W-:Y:S05]  /*b450*/  @!P0 BRA `(.L_x_144) ;  /* 0xfffffffc00f08947 */ /* 0x004fea000383ffff */
[----:B------:R-:W-:Y:S05]  /*b460*/  BRA `(.L_x_145) ;  /* 0xffffff8000247947 */ /* 0x000fea000383ffff */
.L_x_65:
[----:B--2---:R2:W3:Y:S02]  /*b470*/  SYNCS.PHASECHK.TRANS64.TRYWAIT P0, [R0+URZ+0x80], R3 ;  /* 0x00008003000075a7 */ /* 0x0044e400080011ff */
[----:B---3--:R-:W-:Y:S05]  /*b480*/  @!P0 NANOSLEEP.SYNCS 0x989680 ;  /* 0x009896800000895d */ /* 0x008fea0003900000 */
[----:B------:R-:W3:Y:S02]  /*b490*/  @!P0 SYNCS.PHASECHK.TRANS64 P0, [R0+URZ+0x80], R3 ;  /* 0x00008003000085a7 */ /* 0x000ee400080010ff */
[----:B---3--:R-:W-:Y:S05]  /*b4a0*/  @!P0 BRA `(.L_x_65) ;  /* 0xfffffffc00f08947 */ /* 0x008fea000383ffff */
[----:B------:R-:W-:Y:S05]  /*b4b0*/  BRA `(.L_x_146) ;  /* 0xffffff8400307947 */ /* 0x000fea000383ffff */
.L_x_68:
[----:B------:R-:W-:Y:S07]  /*b4c0*/  MOV R0, UR7 ;  /* 0x0000000700007c02 */ /* 0x000fee0008000f00 */
.L_x_147:
[----:B--2---:R2:W3:Y:S02]  /*b4d0*/  SYNCS.PHASECHK.TRANS64.TRYWAIT P0, [R0+URZ+0x78], R3 ;  /* 0x00007803000075a7 */ /* 0x0044e400080011ff */
[----:B---3--:R-:W-:Y:S05]  /*b4e0*/  @!P0 NANOSLEEP.SYNCS 0x989680 ;  /* 0x009896800000895d */ /* 0x008fea0003900000 */
[----:B------:R-:W3:Y:S02]  /*b4f0*/  @!P0 SYNCS.PHASECHK.TRANS64 P0, [R0+URZ+0x78], R3 ;  /* 0x00007803000085a7 */ /* 0x000ee400080010ff */
[----:B---3--:R-:W-:Y:S05]  /*b500*/  @!P0 BRA `(.L_x_147) ;  /* 0xfffffffc00f08947 */ /* 0x008fea000383ffff */
[----:B------:R-:W-:Y:S05]  /*b510*/  BRA `(.L_x_67) ;  /* 0xffffff8800107947 */ /* 0x000fea000383ffff */
.L_x_71:
[----:B------:R-:W-:Y:S07]  /*b520*/  MOV R3, UR7 ;  /* 0x0000000700037c02 */ /* 0x000fee0008000f00 */
.L_x_148:
[----:B-1----:R1:W2:Y:S02]  /*b530*/  SYNCS.PHASECHK.TRANS64.TRYWAIT P0, [R3+URZ+0x50], R12 ;  /* 0x0000500c030075a7 */ /* 0x0022a400080011ff */
[----:B--2---:R-:W-:Y:S05]  /*b540*/  @!P0 NANOSLEEP.SYNCS 0x989680 ;  /* 0x009896800000895d */ /* 0x004fea0003900000 */
[----:B------:R-:W2:Y:S02]  /*b550*/  @!P0 SYNCS.PHASECHK.TRANS64 P0, [R3+URZ+0x50], R12 ;  /* 0x0000500c030085a7 */ /* 0x000ea400080010ff */
[----:B--2---:R-:W-:Y:S05]  /*b560*/  @!P0 BRA `(.L_x_148) ;  /* 0xfffffffc00f08947 */ /* 0x004fea000383ffff */
[----:B------:R-:W-:Y:S05]  /*b570*/  BRA `(.L_x_149) ;  /* 0xffffff8800887947 */ /* 0x000fea000383ffff */
.L_x_72:
[----:B-1----:R-:W-:Y:S07]  /*b580*/  MOV R3, UR7 ;  /* 0x0000000700037c02 */ /* 0x002fee0008000f00 */
.L_x_150:
[----:B-1----:R1:W2:Y:S02]  /*b590*/  SYNCS.PHASECHK.TRANS64.TRYWAIT P0, [R3+URZ+0x58], R12 ;  /* 0x0000580c030075a7 */ /* 0x0022a400080011ff */
[----:B--2---:R-:W-:Y:S05]  /*b5a0*/  @!P0 NANOSLEEP.SYNCS 0x989680 ;  /* 0x009896800000895d */ /* 0x004fea0003900000 */
[----:B------:R-:W2:Y:S02]  /*b5b0*/  @!P0 SYNCS.PHASECHK.TRANS64 P0, [R3+URZ+0x58], R12 ;  /* 0x0000580c030085a7 */ /* 0x000ea400080010ff */
[----:B--2---:R-:W-:Y:S05]  /*b5c0*/  @!P0 BRA `(.L_x_150) ;  /* 0xfffffffc00f08947 */ /* 0x004fea000383ffff */
[----:B------:R-:W-:Y:S05]  /*b5d0*/  BRA `(.L_x_151) ;  /* 0xffffff8800c47947 */ /* 0x000fea000383ffff */
.L_x_73:
[----:B-1----:R-:W-:Y:S07]  /*b5e0*/  MOV R3, UR7 ;  /* 0x0000000700037c02 */ /* 0x002fee0008000f00 */
.L_x_152:
[----:B-1----:R1:W2:Y:S02]  /*b5f0*/  SYNCS.PHASECHK.TRANS64.TRYWAIT P0, [R3+URZ+0x60], R12 ;  /* 0x0000600c030075a7 */ /* 0x0022a400080011ff */
[----:B--2---:R-:W-:Y:S05]  /*b600*/  @!P0 NANOSLEEP.SYNCS 0x989680 ;  /* 0x009896800000895d */ /* 0x004fea0003900000 */
[----:B------:R-:W2:Y:S02]  /*b610*/  @!P0 SYNCS.PHASECHK.TRANS64 P0, [R3+URZ+0x60], R12 ;  /* 0x0000600c030085a7 */ /* 0x000ea400080010ff */
[----:B--2---:R-:W-:Y:S05]  /*b620*/  @!P0 BRA `(.L_x_152) ;  /* 0xfffffffc00f08947 */ /* 0x004fea000383ffff */
[----:B------:R-:W-:Y:S05]  /*b630*/  BRA `(.L_x_153) ;  /* 0xffffff8c000c7947 */ /* 0x000fea000383ffff */
.L_x_74:
[----:B------:R-:W-:Y:S07]  /*b640*/  MOV R3, UR7 ;  /* 0x0000000700037c02 */ /* 0x000fee0008000f00 */
.L_x_154:
[----:B-1----:R1:W2:Y:S02]  /*b650*/  SYNCS.PHASECHK.TRANS64.TRYWAIT P0, [R3+URZ+0x68], R12 ;  /* 0x0000680c030075a7 */ /* 0x0022a400080011ff */
[----:B--2---:R-:W-:Y:S05]  /*b660*/  @!P0 NANOSLEEP.SYNCS 0x989680 ;  /* 0x009896800000895d */ /* 0x004fea0003900000 */
[----:B------:R-:W2:Y:S02]  /*b670*/  @!P0 SYNCS.PHASECHK.TRANS64 P0, [R3+URZ+0x68], R12 ;  /* 0x0000680c030085a7 */ /* 0x000ea400080010ff */
[----:B--2---:R-:W-:Y:S05]  /*b680*/  @!P0 BRA `(.L_x_154) ;  /* 0xfffffffc00f08947 */ /* 0x004fea000383ffff */
[----:B------:R-:W-:Y:S05]  /*b690*/  BRA `(.L_x_155) ;  /* 0xffffff8c00947947 */ /* 0x000fea000383ffff */
.L_x_76:
[----:B------:R-:W-:-:S07]  /*b6a0*/  MOV R0, UR7 ;  /* 0x0000000700007c02 */ /* 0x000fce0008000f00 */
.L_x_156:
[----:B-1----:R1:W3:Y:S02]  /*b6b0*/  SYNCS.PHASECHK.TRANS64.TRYWAIT P0, [R0+URZ+0x50], R3 ;  /* 0x00005003000075a7 */ /* 0x0022e400080011ff */
[----:B---3--:R-:W-:Y:S05]  /*b6c0*/  @!P0 NANOSLEEP.SYNCS 0x989680 ;  /* 0x009896800000895d */ /* 0x008fea0003900000 */
[----:B------:R-:W3:Y:S02]  /*b6d0*/  @!P0 SYNCS.PHASECHK.TRANS64 P0, [R0+URZ+0x50], R3 ;  /* 0x00005003000085a7 */ /* 0x000ee400080010ff */
[----:B---3--:R-:W-:Y:S05]  /*b6e0*/  @!P0 BRA `(.L_x_156) ;  /* 0xfffffffc00f08947 */ /* 0x008fea000383ffff */
[----:B------:R-:W-:Y:S05]  /*b6f0*/  BRA `(.L_x_157) ;  /* 0xffffff9000047947 */ /* 0x000fea000383ffff */
.L_x_77:
[----:B-1----:R-:W-:-:S07]  /*b700*/  MOV R0, UR7 ;  /* 0x0000000700007c02 */ /* 0x002fce0008000f00 */
.L_x_158:
[----:B-1----:R1:W3:Y:S02]  /*b710*/  SYNCS.PHASECHK.TRANS64.TRYWAIT P0, [R0+URZ+0x58], R3 ;  /* 0x00005803000075a7 */ /* 0x0022e400080011ff */
[----:B---3--:R-:W-:Y:S05]  /*b720*/  @!P0 NANOSLEEP.SYNCS 0x989680 ;  /* 0x009896800000895d */ /* 0x008fea0003900000 */
[----:B------:R-:W3:Y:S02]  /*b730*/  @!P0 SYNCS.PHASECHK.TRANS64 P0, [R0+URZ+0x58], R3 ;  /* 0x00005803000085a7 */ /* 0x000ee400080010ff */
[----:B---3--:R-:W-:Y:S05]  /*b740*/  @!P0 BRA `(.L_x_158) ;  /* 0xfffffffc00f08947 */ /* 0x008fea000383ffff */
[----:B------:R-:W-:Y:S05]  /*b750*/  BRA `(.L_x_159) ;  /* 0xffffff8c00f47947 */ /* 0x000fea000383ffff */
.L_x_78:
[----:B-1----:R-:W-:-:S07]  /*b760*/  MOV R0, UR7 ;  /* 0x0000000700007c02 */ /* 0x002fce0008000f00 */
.L_x_160:
[----:B-1----:R1:W3:Y:S02]  /*b770*/  SYNCS.PHASECHK.TRANS64.TRYWAIT P0, [R0+URZ+0x60], R3 ;  /* 0x00006003000075a7 */ /* 0x0022e400080011ff */
[----:B---3--:R-:W-:Y:S05]  /*b780*/  @!P0 NANOSLEEP.SYNCS 0x989680 ;  /* 0x009896800000895d */ /* 0x008fea0003900000 */
[----:B------:R-:W3:Y:S02]  /*b790*/  @!P0 SYNCS.PHASECHK.TRANS64 P0, [R0+URZ+0x60], R3 ;  /* 0x00006003000085a7 */ /* 0x000ee400080010ff */
[----:B---3--:R-:W-:Y:S05]  /*b7a0*/  @!P0 BRA `(.L_x_160) ;  /* 0xfffffffc00f08947 */ /* 0x008fea000383ffff */
[----:B------:R-:W-:Y:S05]  /*b7b0*/  BRA `(.L_x_161) ;  /* 0xffffff8c00e47947 */ /* 0x000fea000383ffff */
.L_x_80:
[----:B--2---:R2:W4:Y:S02]  /*b7c0*/  SYNCS.PHASECHK.TRANS64.TRYWAIT P0, [R0+URZ+0x80], R3 ;  /* 0x00008003000075a7 */ /* 0x00452400080011ff */
[----:B----4-:R-:W-:Y:S05]  /*b7d0*/  @!P0 NANOSLEEP.SYNCS 0x989680 ;  /* 0x009896800000895d */ /* 0x010fea0003900000 */
[----:B------:R-:W4:Y:S02]  /*b7e0*/  @!P0 SYNCS.PHASECHK.TRANS64 P0, [R0+URZ+0x80], R3 ;  /* 0x00008003000085a7 */ /* 0x000f2400080010ff */
[----:B----4-:R-:W-:Y:S05]  /*b7f0*/  @!P0 BRA `(.L_x_80) ;  /* 0xfffffffc00f08947 */ /* 0x010fea000383ffff */
[----:B------:R-:W-:Y:S05]  /*b800*/  BRA `(.L_x_162) ;  /* 0xffffff9000ac7947 */ /* 0x000fea000383ffff */
.L_x_91:
[----:B-1----:R1:W3:Y:S02]  /*b810*/  SYNCS.PHASECHK.TRANS64.TRYWAIT P1, [R3+URZ+0x30], R0 ;  /* 0x00003000030075a7 */ /* 0x0022e400080211ff */
[----:B---3--:R-:W-:Y:S05]  /*b820*/  @!P1 NANOSLEEP.SYNCS 0x989680 ;  /* 0x009896800000995d */ /* 0x008fea0003900000 */
[----:B------:R-:W3:Y:S02]  /*b830*/  @!P1 SYNCS.PHASECHK.TRANS64 P1, [R3+URZ+0x30], R0 ;  /* 0x00003000030095a7 */ /* 0x000ee400080210ff */
[----:B---3--:R-:W-:Y:S05]  /*b840*/  @!P1 BRA `(.L_x_91) ;  /* 0xfffffffc00f09947 */ /* 0x008fea000383ffff */
[----:B------:R-:W-:Y:S05]  /*b850*/  BRA `(.L_x_90) ;  /* 0xffffff9c00d07947 */ /* 0x000fea000383ffff */
.L_x_93:
[----:B-1----:R1:W4:Y:S02]  /*b860*/  SYNCS.PHASECHK.TRANS64.TRYWAIT P0, [R193+URZ+0xa0], R2 ;  /* 0x0000a002c10075a7 */ /* 0x00232400080011ff */
[----:B----4-:R-:W-:Y:S05]  /*b870*/  @!P0 NANOSLEEP.SYNCS 0x989680 ;  /* 0x009896800000895d */ /* 0x010fea0003900000 */
[----:B------:R-:W4:Y:S02]  /*b880*/  @!P0 SYNCS.PHASECHK.TRANS64 P0, [R193+URZ+0xa0], R2 ;  /* 0x0000a002c10085a7 */ /* 0x000f2400080010ff */
[----:B----4-:R-:W-:Y:S05]  /*b890*/  @!P0 BRA `(.L_x_93) ;  /* 0xfffffffc00f08947 */ /* 0x010fea000383ffff */
[----:B------:R-:W-:Y:S05]  /*b8a0*/  BRA `(.L_x_92) ;  /* 0xffffffa0002c7947 */ /* 0x000fea000383ffff */
.L_x_102:
[----:B--2---:R2:W3:Y:S02]  /*b8b0*/  SYNCS.PHASECHK.TRANS64.TRYWAIT P0, [R204+URZ+0x30], R3 ;  /* 0x00003003cc0075a7 */ /* 0x0044e400080011ff */
[----:B---3--:R-:W-:Y:S05]  /*b8c0*/  @!P0 NANOSLEEP.SYNCS 0x989680 ;  /* 0x009896800000895d */ /* 0x008fea0003900000 */
[----:B------:R-:W3:Y:S02]  /*b8d0*/  @!P0 SYNCS.PHASECHK.TRANS64 P0, [R204+URZ+0x30], R3 ;  /* 0x00003003cc0085a7 */ /* 0x000ee400080010ff */
[----:B---3--:R-:W-:Y:S05]  /*b8e0*/  @!P0 BRA `(.L_x_102) ;  /* 0xfffffffc00f08947 */ /* 0x008fea000383ffff */
[----:B------:R-:W-:Y:S05]  /*b8f0*/  BRA `(.L_x_101) ;  /* 0xffffffb400387947 */ /* 0x000fea000383ffff */
.L_x_111:
[----:B--2---:R2:W3:Y:S02]  /*b900*/  SYNCS.PHASECHK.TRANS64.TRYWAIT P0, [R0+URZ+0x30], R5 ;  /* 0x00003005000075a7 */ /* 0x0044e400080011ff */
[----:B---3--:R-:W-:Y:S05]  /*b910*/  @!P0 NANOSLEEP.SYNCS 0x989680 ;  /* 0x009896800000895d */ /* 0x008fea0003900000 */
[----:B------:R-:W3:Y:S02]  /*b920*/  @!P0 SYNCS.PHASECHK.TRANS64 P0, [R0+URZ+0x30], R5 ;  /* 0x00003005000085a7 */ /* 0x000ee400080010ff */
[----:B---3--:R-:W-:Y:S05]  /*b930*/  @!P0 BRA `(.L_x_111) ;  /* 0xfffffffc00f08947 */ /* 0x008fea000383ffff */
[----:B------:R-:W-:Y:S05]  /*b940*/  BRA `(.L_x_110) ;  /* 0xffffffc800907947 */ /* 0x000fea000383ffff */
.L_x_120:
[----:B--2---:R2:W3:Y:S02]  /*b950*/  SYNCS.PHASECHK.TRANS64.TRYWAIT P0, [R0+URZ+0x30], R3 ;  /* 0x00003003000075a7 */ /* 0x0044e400080011ff */
[----:B---3--:R-:W-:Y:S05]  /*b960*/  @!P0 NANOSLEEP.SYNCS 0x989680 ;  /* 0x009896800000895d */ /* 0x008fea0003900000 */
[----:B------:R-:W3:Y:S02]  /*b970*/  @!P0 SYNCS.PHASECHK.TRANS64 P0, [R0+URZ+0x30], R3 ;  /* 0x00003003000085a7 */ /* 0x000ee400080010ff */
[----:B---3--:R-:W-:Y:S05]  /*b980*/  @!P0 BRA `(.L_x_120) ;  /* 0xfffffffc00f08947 */ /* 0x008fea000383ffff */
[----:B------:R-:W-:Y:S05]  /*b990*/  BRA `(.L_x_119) ;  /* 0xffffffdc00f47947 */ /* 0x000fea000383ffff */
        .weak           $__internal_0_$__cuda_sm10x_tcgen05_guardrail_trap_col_being_dealloced_not_returned_by_alloc
        .type           $__internal_0_$__cuda_sm10x_tcgen05_guardrail_trap_col_being_dealloced_not_returned_by_alloc,@function
        .size           $__internal_0_$__cuda_sm10x_tcgen05_guardrail_trap_col_being_dealloced_not_returned_by_alloc,($__internal_1_$__cuda_sm10x_tcgen05_guardrail_trap_phase_invalid_during_alloc - $__internal_0_$__cuda_sm10x_tcgen05_guardrail_trap_col_being_dealloced_not_returned_by_alloc)
$__internal_0_$__cuda_sm10x_tcgen05_guardrail_trap_col_being_dealloced_not_returned_by_alloc:
[----:B------:R-:W-:Y:S05]  /*b9a0*/  BPT.TRAP 0x1 ;  /* 0x000000040000795c */ /* 0x000fea0000300000 */
[----:B------:R-:W-:-:S04]  /*b9b0*/  HFMA2 R3, -RZ, RZ, 0, 0 ;  /* 0x00000000ff037431 */ /* 0x000fc800000001ff */
[----:B------:R-:W-:Y:S05]  /*b9c0*/  RET.REL.NODEC R2 `(_ZN7cutlass13device_kernelINS_4gemm6kernel13GemmUniversalIN4cute5tupleIJiiiiEEENS1_10collective13CollectiveMmaINS1_35MainloopSm100TmaUmmaWarpSpecializedILi3ELi2ELi2ENS5_IJNS4_1CILi1EEESB_SB_EEEEENS5_IJNSA_ILi128EEENSA_ILi256EEESE_EEENS_12float_e4m3_tENS5_IJlSB_lEEESH_SI_NS4_8TiledMMAINS4_8MMA_AtomIJNS4_10MMA_TraitsINS4_19SM100_MMA_F8F6F4_SSEJSH_SH_fSE_SF_NS4_17integral_constantINS4_4UMMA5MajorELSP_0EEESQ_NSN_INSO_7ScaleInELSR_0EEESS_EEEEEENS4_6LayoutISC_NS5_IJNSA_ILi0EEESW_SW_EEEEENS5_IJNS4_10UnderscoreESZ_SZ_EEEEENS4_13SM90_TMA_LOADENS4_14ComposedLayoutINS4_7SwizzleILi3ELi4ELi3EEENS4_18smem_ptr_flag_bitsILi8EEENSV_INS5_IJNSA_ILi8EEESE_EEENS5_IJSE_SB_EEEEEEEvNS4_8identityES12_S1C_vS1D_EENS_8epilogue10collective18CollectiveEpilogueINS1F_23Sm100TmaWarpSpecializedILi4ELi2ELi64ELb0ELb0EEEJSG_NS5_IJNSV_ISE_SB_EENSV_INSA_ILi64EEESB_EEEEESH_SI_SH_SI_NS1F_6fusion15FusionCallbacksIS1J_NS1O_17LinearCombinationISH_fSH_fLNS_15FloatRoundStyleE2EEESG_S1N_JEEENS4_5SM1004TMEM4LOAD26SM100_TMEM_LOAD_32dp32b64xES12_NS13_INS14_ILi2ELi4ELi3EEES17_NSV_INS5_IJS18_S1L_EEENS5_IJS1L_SB_EEEEEEENS4_39AutoVectorizingCopyWithAssumedAlignmentILi128EEENS4_14SM90_TMA_STOREES22_S24_S24_EEEvvEEEEvNT_6ParamsE) ;  /* 0xffffff44028c7950 */ /* 0x000fea0003c3ffff */
        .weak           $__internal_1_$__cuda_sm10x_tcgen05_guardrail_trap_phase_invalid_during_alloc
        .type           $__internal_1_$__cuda_sm10x_tcgen05_guardrail_trap_phase_invalid_during_alloc,@function
        .size           $__internal_1_$__cuda_sm10x_tcgen05_guardrail_trap_phase_invalid_during_alloc,($__internal_2_$__cuda_sm10x_tcgen05_guardrail_trap_unallocated_columns_being_dealloced - $__internal_1_$__cuda_sm10x_tcgen05_guardrail_trap_phase_invalid_during_alloc)
$__internal_1_$__cuda_sm10x_tcgen05_guardrail_trap_phase_invalid_during_alloc:
[----:B------:R-:W-:Y:S05]  /*b9d0*/  BPT.TRAP 0x1 ;  /* 0x000000040000795c */ /* 0x000fea0000300000 */
[----:B------:R-:W-:-:S04]  /*b9e0*/  MOV R3, 0x0 ;  /* 0x0000000000037802 */ /* 0x000fc80000000f00 */
[----:B------:R-:W-:Y:S05]  /*b9f0*/  RET.REL.NODEC R2 `(_ZN7cutlass13device_kernelINS_4gemm6kernel13GemmUniversalIN4cute5tupleIJiiiiEEENS1_10collective13CollectiveMmaINS1_35MainloopSm100TmaUmmaWarpSpecializedILi3ELi2ELi2ENS5_IJNS4_1CILi1EEESB_SB_EEEEENS5_IJNSA_ILi128EEENSA_ILi256EEESE_EEENS_12float_e4m3_tENS5_IJlSB_lEEESH_SI_NS4_8TiledMMAINS4_8MMA_AtomIJNS4_10MMA_TraitsINS4_19SM100_MMA_F8F6F4_SSEJSH_SH_fSE_SF_NS4_17integral_constantINS4_4UMMA5MajorELSP_0EEESQ_NSN_INSO_7ScaleInELSR_0EEESS_EEEEEENS4_6LayoutISC_NS5_IJNSA_ILi0EEESW_SW_EEEEENS5_IJNS4_10UnderscoreESZ_SZ_EEEEENS4_13SM90_TMA_LOADENS4_14ComposedLayoutINS4_7SwizzleILi3ELi4ELi3EEENS4_18smem_ptr_flag_bitsILi8EEENSV_INS5_IJNSA_ILi8EEESE_EEENS5_IJSE_SB_EEEEEEEvNS4_8identityES12_S1C_vS1D_EENS_8epilogue10collective18CollectiveEpilogueINS1F_23Sm100TmaWarpSpecializedILi4ELi2ELi64ELb0ELb0EEEJSG_NS5_IJNSV_ISE_SB_EENSV_INSA_ILi64EEESB_EEEEESH_SI_SH_SI_NS1F_6fusion15FusionCallbacksIS1J_NS1O_17LinearCombinationISH_fSH_fLNS_15FloatRoundStyleE2EEESG_S1N_JEEENS4_5SM1004TMEM4LOAD26SM100_TMEM_LOAD_32dp32b64xES12_NS13_INS14_ILi2ELi4ELi3EEES17_NSV_INS5_IJS18_S1L_EEENS5_IJS1L_SB_EEEEEEENS4_39AutoVectorizingCopyWithAssumedAlignmentILi128EEENS4_14SM90_TMA_STOREES22_S24_S24_EEEvvEEEEvNT_6ParamsE) ;  /* 0xffffff4402807950 */ /* 0x000fea0003c3ffff */
        .weak           $__internal_2_$__cuda_sm10x_tcgen05_guardrail_trap_unallocated_columns_being_dealloced
        .type           $__internal_2_$__cuda_sm10x_tcgen05_guardrail_trap_unallocated_columns_being_dealloced,@function
        .size           $__internal_2_$__cuda_sm10x_tcgen05_guardrail_trap_unallocated_columns_being_dealloced,(.L_x_164 - $__internal_2_$__cuda_sm10x_tcgen05_guardrail_trap_unallocated_columns_being_dealloced)
$__internal_2_$__cuda_sm10x_tcgen05_guardrail_trap_unallocated_columns_being_dealloced:
[----:B------:R-:W-:Y:S05]  /*ba00*/  BPT.TRAP 0x1 ;  /* 0x000000040000795c */ /* 0x000fea0000300000 */
[----:B------:R-:W-:-:S04]  /*ba10*/  HFMA2 R3, -RZ, RZ, 0, 0 ;  /* 0x00000000ff037431 */ /* 0x000fc800000001ff */
[----:B------:R-:W-:Y:S05]  /*ba20*/  RET.REL.NODEC R2 `(_ZN7cutlass13device_kernelINS_4gemm6kernel13GemmUniversalIN4cute5tupleIJiiiiEEENS1_10collective13CollectiveMmaINS1_35MainloopSm100TmaUmmaWarpSpecializedILi3ELi2ELi2ENS5_IJNS4_1CILi1EEESB_SB_EEEEENS5_IJNSA_ILi128EEENSA_ILi256EEESE_EEENS_12float_e4m3_tENS5_IJlSB_lEEESH_SI_NS4_8TiledMMAINS4_8MMA_AtomIJNS4_10MMA_TraitsINS4_19SM100_MMA_F8F6F4_SSEJSH_SH_fSE_SF_NS4_17integral_constantINS4_4UMMA5MajorELSP_0EEESQ_NSN_INSO_7ScaleInELSR_0EEESS_EEEEEENS4_6LayoutISC_NS5_IJNSA_ILi0EEESW_SW_EEEEENS5_IJNS4_10UnderscoreESZ_SZ_EEEEENS4_13SM90_TMA_LOADENS4_14ComposedLayoutINS4_7SwizzleILi3ELi4ELi3EEENS4_18smem_ptr_flag_bitsILi8EEENSV_INS5_IJNSA_ILi8EEESE_EEENS5_IJSE_SB_EEEEEEEvNS4_8identityES12_S1C_vS1D_EENS_8epilogue10collective18CollectiveEpilogueINS1F_23Sm100TmaWarpSpecializedILi4ELi2ELi64ELb0ELb0EEEJSG_NS5_IJNSV_ISE_SB_EENSV_INSA_ILi64EEESB_EEEEESH_SI_SH_SI_NS1F_6fusion15FusionCallbacksIS1J_NS1O_17LinearCombinationISH_fSH_fLNS_15FloatRoundStyleE2EEESG_S1N_JEEENS4_5SM1004TMEM4LOAD26SM100_TMEM_LOAD_32dp32b64xES12_NS13_INS14_ILi2ELi4ELi3EEES17_NSV_INS5_IJS18_S1L_EEENS5_IJS1L_SB_EEEEEEENS4_39AutoVectorizingCopyWithAssumedAlignmentILi128EEENS4_14SM90_TMA_STOREES22_S24_S24_EEEvvEEEEvNT_6ParamsE) ;  /* 0xffffff4402747950 */ /* 0x000fea0003c3ffff */
.L_x_163:
[----:B------:R-:W-:-:S00]  /*ba30*/  BRA `(.L_x_163) ;  /* 0xfffffffc00fc7947 */ /* 0x000fc0000383ffff */
[----:B------:R-:W-:-:S00]  /*ba40*/  NOP ;  /* 0x0000000000007918 */ /* 0x000fc00000000000 */
        /* <DEDUP_REMOVED lines=11> */
.L_x_164:


//--------------------- .nv.global.init           --------------------------
	.section	.nv.global.init,"aw",@progbits
.nv.global.init:
	.type		$str$27,@object
	.size		$str$27,($str$28 - $str$27)
$str$27:
        /*0000*/ 	.byte	0x28, 0x61, 0x64, 0x64, 0x72, 0x65, 0x73, 0x73, 0x20, 0x26, 0x20, 0x6d, 0x61, 0x73, 0x6b, 0x29
        /*0010*/ 	.byte	0x20, 0x3d, 0x3d, 0x20, 0x30, 0x00
	.type		$str$28,@object
	.size		$str$28,($str$26 - $str$28)
$str$28:
        /*0016*/ 	.byte	0x2f, 0x74, 0x6d, 0x70, 0x2f, 0x63, 0x75, 0x74, 0x6c, 0x61, 0x73, 0x73, 0x5f, 0x73, 0x77, 0x65
        /*0026*/ 	.byte	0x65, 0x70, 0x5f, 0x73, 0x72, 0x63, 0x2f, 0x69, 0x6e, 0x63, 0x6c, 0x75, 0x64, 0x65, 0x2f, 0x63
        /*0036*/ 	.byte	0x75, 0x74, 0x65, 0x2f, 0x70, 0x6f, 0x69, 0x6e, 0x74, 0x65, 0x72, 0x5f, 0x66, 0x6c, 0x61, 0x67
        /*0046*/ 	.byte	0x67, 0x65, 0x64, 0x2e, 0x68, 0x70, 0x70, 0x00
	.type		$str$26,@object
	.size		$str$26,($str$25 - $str$26)
$str$26:
        /*004e*/ 	.byte	0x2f, 0x74, 0x6d, 0x70, 0x2f, 0x63, 0x75, 0x74, 0x6c, 0x61, 0x73, 0x73, 0x5f, 0x73, 0x77, 0x65
        /*005e*/ 	.byte	0x65, 0x70, 0x5f, 0x73, 0x72, 0x63, 0x2f, 0x69, 0x6e, 0x63, 0x6c, 0x75, 0x64, 0x65, 0x2f, 0x63
        /*006e*/ 	.byte	0x75, 0x74, 0x65, 0x2f, 0x61, 0x74, 0x6f, 0x6d, 0x2f, 0x63, 0x6f, 0x70, 0x79, 0x5f, 0x74, 0x72
        /*007e*/ 	.byte	0x61, 0x69, 0x74, 0x73, 0x5f, 0x73, 0x6d, 0x31, 0x30, 0x30, 0x2e, 0x68, 0x70, 0x70, 0x00
	.type		$str$25,@object
	.size		$str$25,(__unnamed_1 - $str$25)
$str$25:
        /*008d*/ 	.byte	0x28, 0x28, 0x75, 0x69, 0x6e, 0x74, 0x33, 0x32, 0x5f, 0x74, 0x28, 0x74, 0x68, 0x72, 0x65, 0x61
        /*009d*/ 	.byte	0x64, 0x49, 0x64, 0x78, 0x2e, 0x78, 0x29, 0x20, 0x2f, 0x20, 0x33, 0x32, 0x29, 0x20, 0x25, 0x20
        /*00ad*/ 	.byte	0x34, 0x29, 0x20, 0x3d, 0x3d, 0x20, 0x28, 0x28, 0x28, 0x74, 0x6d, 0x65, 0x6d, 0x5f, 0x61, 0x64
        /*00bd*/ 	.byte	0x64, 0x72, 0x20, 0x3e, 0x3e, 0x20, 0x31, 0x36, 0x29, 0x20, 0x2f, 0x20, 0x33, 0x32, 0x29, 0x20
        /*00cd*/ 	.byte	0x25, 0x20, 0x34, 0x29, 0x00
	.type		__unnamed_1,@object
	.size		__unnamed_1,(__unnamed_2 - __unnamed_1)
__unnamed_1:
        /*00d2*/ 	.byte	0x61, 0x75, 0x74, 0x6f, 0x20, 0x63, 0x75, 0x74, 0x65, 0x3a, 0x3a, 0x61, 0x73, 0x5f, 0x70, 0x6f
        /* <DEDUP_REMOVED lines=24> */
        /*0262*/ 	.byte	0x43, 0x3c, 0x38, 0x31, 0x39, 0x32, 0x3e, 0x3e, 0x3e, 0x3e, 0x5d, 0x00
	.type		__unnamed_2,@object
	.size		__unnamed_2,(__unnamed_3 - __unnamed_2)
__unnamed_2:
        /* <DEDUP_REMOVED lines=26> */
	.type		__unnamed_3,@object
	.size		__unnamed_3,(.L_3 - __unnamed_3)
__unnamed_3:
        /* <DEDUP_REMOVED lines=42> */
        /*06aa*/ 	.byte	0x3e, 0x3e, 0x3e, 0x3e, 0x5d, 0x00
.L_3:


//--------------------- .nv.shared._ZN7cutlass13device_kernelINS_4gemm6kernel13GemmUniversalIN4cute5tupleIJiiiiEEENS1_10collective13CollectiveMmaINS1_35MainloopSm100TmaUmmaWarpSpecializedILi3ELi2ELi2ENS5_IJNS4_1CILi1EEESB_SB_EEEEENS5_IJNSA_ILi128EEENSA_ILi256EEESE_EEENS_12float_e4m3_tENS5_IJlSB_lEEESH_SI_NS4_8TiledMMAINS4_8MMA_AtomIJNS4_10MMA_TraitsINS4_19SM100_MMA_F8F6F4_SSEJSH_SH_fSE_SF_NS4_17integral_constantINS4_4UMMA5MajorELSP_0EEESQ_NSN_INSO_7ScaleInELSR_0EEESS_EEEEEENS4_6LayoutISC_NS5_IJNSA_ILi0EEESW_SW_EEEEENS5_IJNS4_10UnderscoreESZ_SZ_EEEEENS4_13SM90_TMA_LOADENS4_14ComposedLayoutINS4_7SwizzleILi3ELi4ELi3EEENS4_18smem_ptr_flag_bitsILi8EEENSV_INS5_IJNSA_ILi8EEESE_EEENS5_IJSE_SB_EEEEEEEvNS4_8identityES12_S1C_vS1D_EENS_8epilogue10collective18CollectiveEpilogueINS1F_23Sm100TmaWarpSpecializedILi4ELi2ELi64ELb0ELb0EEEJSG_NS5_IJNSV_ISE_SB_EENSV_INSA_ILi64EEESB_EEEEESH_SI_SH_SI_NS1F_6fusion15FusionCallbacksIS1J_NS1O_17LinearCombinationISH_fSH_fLNS_15FloatRoundStyleE2EEESG_S1N_JEEENS4_5SM1004TMEM4LOAD26SM100_TMEM_LOAD_32dp32b64xES12_NS13_INS14_ILi2ELi4ELi3EEES17_NSV_INS5_IJS18_S1L_EEENS5_IJS1L_SB_EEEEEEENS4_39AutoVectorizingCopyWithAssumedAlignmentILi128EEENS4_14SM90_TMA_STOREES22_S24_S24_EEEvvEEEEvNT_6ParamsE --------------------------
	.section	.nv.shared._ZN7cutlass13device_kernelINS_4gemm6kernel13GemmUniversalIN4cute5tupleIJiiiiEEENS1_10collective13CollectiveMmaINS1_35MainloopSm100TmaUmmaWarpSpecializedILi3ELi2ELi2ENS5_IJNS4_1CILi1EEESB_SB_EEEEENS5_IJNSA_ILi128EEENSA_ILi256EEESE_EEENS_12float_e4m3_tENS5_IJlSB_lEEESH_SI_NS4_8TiledMMAINS4_8MMA_AtomIJNS4_10MMA_TraitsINS4_19SM100_MMA_F8F6F4_SSEJSH_SH_fSE_SF_NS4_17integral_constantINS4_4UMMA5MajorELSP_0EEESQ_NSN_INSO_7ScaleInELSR_0EEESS_EEEEEENS4_6LayoutISC_NS5_IJNSA_ILi0EEESW_SW_EEEEENS5_IJNS4_10UnderscoreESZ_SZ_EEEEENS4_13SM90_TMA_LOADENS4_14ComposedLayoutINS4_7SwizzleILi3ELi4ELi3EEENS4_18smem_ptr_flag_bitsILi8EEENSV_INS5_IJNSA_ILi8EEESE_EEENS5_IJSE_SB_EEEEEEEvNS4_8identityES12_S1C_vS1D_EENS_8epilogue10collective18CollectiveEpilogueINS1F_23Sm100TmaWarpSpecializedILi4ELi2ELi64ELb0ELb0EEEJSG_NS5_IJNSV_ISE_SB_EENSV_INSA_ILi64EEESB_EEEEESH_SI_SH_SI_NS1F_6fusion15FusionCallbacksIS1J_NS1O_17LinearCombinationISH_fSH_fLNS_15FloatRoundStyleE2EEESG_S1N_JEEENS4_5SM1004TMEM4LOAD26SM100_TMEM_LOAD_32dp32b64xES12_NS13_INS14_ILi2ELi4ELi3EEES17_NSV_INS5_IJS18_S1L_EEENS5_IJS1L_SB_EEEEEEENS4_39AutoVectorizingCopyWithAssumedAlignmentILi128EEENS4_14SM90_TMA_STOREES22_S24_S24_EEEvvEEEEvNT_6ParamsE,"aw",@nobits
	.sectionflags	@""
	.align	16
	.zero		1024


//--------------------- .nv.shared.reserved.0     --------------------------
	.section	.nv.shared.reserved.0,"aw",@nobits
	.weak		__nv_reservedSMEM_offset_0_alias
	.size		__nv_reservedSMEM_offset_0_alias, 0, 64
	.other		__nv_reservedSMEM_offset_0_alias,@"STO_CUDA_RESERVED_SHARED STV_DEFAULT"
__nv_reservedSMEM_offset_0_alias:
	.zero		0
.nv.shared.reserved.0:
	.zero		64
	.weak		__nv_reservedSMEM_tcgen05_partition
	.type		__nv_reservedSMEM_tcgen05_partition,@object
	.size		__nv_reservedSMEM_tcgen05_partition,(.L_0 - __nv_reservedSMEM_tcgen05_partition)
__nv_reservedSMEM_tcgen05_partition:
	.zero		32
.L_0:


//--------------------- .nv.global                --------------------------
	.section	.nv.global,"aw",@nobits
.nv.global:
	.type		_ZN40_INTERNAL_315ce95b_4_k_cu_db9b5a59_258514cute1_E,@object
	.size		_ZN40_INTERNAL_315ce95b_4_k_cu_db9b5a59_258514cute1_E,(_ZN40_INTERNAL_315ce95b_4_k_cu_db9b5a59_258514cuda3std3__45__cpo6cbeginE - _ZN40_INTERNAL_315ce95b_4_k_cu_db9b5a59_258514cute1_E)
_ZN40_INTERNAL_315ce95b_4_k_cu_db9b5a59_258514cute1_E:
	.zero		1
	.type		_ZN40_INTERNAL_315ce95b_4_k_cu_db9b5a59_258514cuda3std3__45__cpo6cbeginE,@object
	.size		_ZN40_INTERNAL_315ce95b_4_k_cu_db9b5a59_258514cuda3std3__45__cpo6cbeginE,(_ZN40_INTERNAL_315ce95b_4_k_cu_db9b5a59_258514cuda3std3__48in_placeE - _ZN40_INTERNAL_315ce95b_4_k_cu_db9b5a59_258514cuda3std3__45__cpo6cbeginE)
_ZN40_INTERNAL_315ce95b_4_k_cu_db9b5a59_258514cuda3std3__45__cpo6cbeginE:
	.zero		1
	.type		_ZN40_INTERNAL_315ce95b_4_k_cu_db9b5a59_258514cuda3std3__48in_placeE,@object
	.size		_ZN40_INTERNAL_315ce95b_4_k_cu_db9b5a59_258514cuda3std3__48in_placeE,(_ZN40_INTERNAL_315ce95b_4_k_cu_db9b5a59_258514cuda3std6ranges3__45__cpo9iter_moveE - _ZN40_INTERNAL_315ce95b_4_k_cu_db9b5a59_258514cuda3std3__48in_placeE)
_ZN40_INTERNAL_315ce95b_4_k_cu_db9b5a59_258514cuda3std3__48in_placeE:
	.zero		1
	.type		_ZN40_INTERNAL_315ce95b_4_k_cu_db9b5a59_258514cuda3std6ranges3__45__cpo9iter_moveE,@object
	.size		_ZN40_INTERNAL_315ce95b_4_k_cu_db9b5a59_258514cuda3std6ranges3__45__cpo9iter_moveE,(_ZN40_INTERNAL_315ce95b_4_k_cu_db9b5a59_258514cuda3std3__45__cpo5beginE - _ZN40_INTERNAL_315ce95b_4_k_cu_db9b5a59_258514cuda3std6ranges3__45__cpo9iter_moveE)
_ZN40_INTERNAL_315ce95b_4_k_cu_db9b5a59_258514cuda3std6ranges3__45__cpo9iter_moveE:
	.zero		1
	.type		_ZN40_INTERNAL_315ce95b_4_k_cu_db9b5a59_258514cuda3std3__45__cpo5beginE,@object
	.size		_ZN40_INTERNAL_315ce95b_4_k_cu_db9b5a59_258514cuda3std3__45__cpo5beginE,(_ZN40_INTERNAL_315ce95b_4_k_cu_db9b5a59_258514cuda3std3__442_GLOBAL__N__315ce95b_4_k_cu_db9b5a59_258516ignoreE - _ZN40_INTERNAL_315ce95b_4_k_cu_db9b5a59_258514cuda3std3__45__cpo5beginE)
_ZN40_INTERNAL_315ce95b_4_k_cu_db9b5a59_258514cuda3std3__45__cpo5beginE:
	.zero		1
	.type		_ZN40_INTERNAL_315ce95b_4_k_cu_db9b5a59_258514cuda3std3__442_GLOBAL__N__315ce95b_4_k_cu_db9b5a59_258516ignoreE,@object
	.size		_ZN40_INTERNAL_315ce95b_4_k_cu_db9b5a59_258514cuda3std3__442_GLOBAL__N__315ce95b_4_k_cu_db9b5a59_258516ignoreE,(_ZN40_INTERNAL_315ce95b_4_k_cu_db9b5a59_258514cute7productE - _ZN40_INTERNAL_315ce95b_4_k_cu_db9b5a59_258514cuda3std3__442_GLOBAL__N__315ce95b_4_k_cu_db9b5a59_258516ignoreE)
_ZN40_INTERNAL_315ce95b_4_k_cu_db9b5a59_258514cuda3std3__442_GLOBAL__N__315ce95b_4_k_cu_db9b5a59_258516ignoreE:
	.zero		1
	.type		_ZN40_INTERNAL_315ce95b_4_k_cu_db9b5a59_258514cute7productE,@object
	.size		_ZN40_INTERNAL_315ce95b_4_k_cu_db9b5a59_258514cute7productE,(_ZN40_INTERNAL_315ce95b_4_k_cu_db9b5a59_258514cuda3std3__45__cpo3endE - _ZN40_INTERNAL_315ce95b_4_k_cu_db9b5a59_258514cute7productE)
_ZN40_INTERNAL_315ce95b_4_k_cu_db9b5a59_258514cute7productE:
	.zero		1
	.type		_ZN40_INTERNAL_315ce95b_4_k_cu_db9b5a59_258514cuda3std3__45__cpo3endE,@object
	.size		_ZN40_INTERNAL_315ce95b_4_k_cu_db9b5a59_258514cuda3std3__45__cpo3endE,(_ZN40_INTERNAL_315ce95b_4_k_cu_db9b5a59_258514cuda3std3__419piecewise_constructE - _ZN40_INTERNAL_315ce95b_4_k_cu_db9b5a59_258514cuda3std3__45__cpo3endE)
_ZN40_INTERNAL_315ce95b_4_k_cu_db9b5a59_258514cuda3std3__45__cpo3endE:
	.zero		1
	.type		_ZN40_INTERNAL_315ce95b_4_k_cu_db9b5a59_258514cuda3std3__419piecewise_constructE,@object
	.size		_ZN40_INTERNAL_315ce95b_4_k_cu_db9b5a59_258514cuda3std3__419piecewise_constructE,(_ZN40_INTERNAL_315ce95b_4_k_cu_db9b5a59_258514cuda3std3__45__cpo4cendE - _ZN40_INTERNAL_315ce95b_4_k_cu_db9b5a59_258514cuda3std3__419piecewise_constructE)
_ZN40_INTERNAL_315ce95b_4_k_cu_db9b5a59_258514cuda3std3__419piecewise_constructE:
	.zero		1
	.type		_ZN40_INTERNAL_315ce95b_4_k_cu_db9b5a59_258514cuda3std3__45__cpo4cendE,@object
	.size		_ZN40_INTERNAL_315ce95b_4_k_cu_db9b5a59_258514cuda3std3__45__cpo4cendE,(_ZN40_INTERNAL_315ce95b_4_k_cu_db9b5a59_258514cuda3std6ranges3__45__cpo4swapE - _ZN40_INTERNAL_315ce95b_4_k_cu_db9b5a59_258514cuda3std3__45__cpo4cendE)
_ZN40_INTERNAL_315ce95b_4_k_cu_db9b5a59_258514cuda3std3__45__cpo4cendE:
	.zero		1
	.type		_ZN40_INTERNAL_315ce95b_4_k_cu_db9b5a59_258514cuda3std6ranges3__45__cpo4swapE,@object
	.size		_ZN40_INTERNAL_315ce95b_4_k_cu_db9b5a59_258514cuda3std6ranges3__45__cpo4swapE,(.L_11 - _ZN40_INTERNAL_315ce95b_4_k_cu_db9b5a59_258514cuda3std6ranges3__45__cpo4swapE)
_ZN40_INTERNAL_315ce95b_4_k_cu_db9b5a59_258514cuda3std6ranges3__45__cpo4swapE:
	.zero		1
.L_11:


//--------------------- .nv.constant0._ZN7cutlass13device_kernelINS_4gemm6kernel13GemmUniversalIN4cute5tupleIJiiiiEEENS1_10collective13CollectiveMmaINS1_35MainloopSm100TmaUmmaWarpSpecializedILi3ELi2ELi2ENS5_IJNS4_1CILi1EEESB_SB_EEEEENS5_IJNSA_ILi128EEENSA_ILi256EEESE_EEENS_12float_e4m3_tENS5_IJlSB_lEEESH_SI_NS4_8TiledMMAINS4_8MMA_AtomIJNS4_10MMA_TraitsINS4_19SM100_MMA_F8F6F4_SSEJSH_SH_fSE_SF_NS4_17integral_constantINS4_4UMMA5MajorELSP_0EEESQ_NSN_INSO_7ScaleInELSR_0EEESS_EEEEEENS4_6LayoutISC_NS5_IJNSA_ILi0EEESW_SW_EEEEENS5_IJNS4_10UnderscoreESZ_SZ_EEEEENS4_13SM90_TMA_LOADENS4_14ComposedLayoutINS4_7SwizzleILi3ELi4ELi3EEENS4_18smem_ptr_flag_bitsILi8EEENSV_INS5_IJNSA_ILi8EEESE_EEENS5_IJSE_SB_EEEEEEEvNS4_8identityES12_S1C_vS1D_EENS_8epilogue10collective18CollectiveEpilogueINS1F_23Sm100TmaWarpSpecializedILi4ELi2ELi64ELb0ELb0EEEJSG_NS5_IJNSV_ISE_SB_EENSV_INSA_ILi64EEESB_EEEEESH_SI_SH_SI_NS1F_6fusion15FusionCallbacksIS1J_NS1O_17LinearCombinationISH_fSH_fLNS_15FloatRoundStyleE2EEESG_S1N_JEEENS4_5SM1004TMEM4LOAD26SM100_TMEM_LOAD_32dp32b64xES12_NS13_INS14_ILi2ELi4ELi3EEES17_NSV_INS5_IJS18_S1L_EEENS5_IJS1L_SB_EEEEEEENS4_39AutoVectorizingCopyWithAssumedAlignmentILi128EEENS4_14SM90_TMA_STOREES22_S24_S24_EEEvvEEEEvNT_6ParamsE --------------------------
	.section	.nv.constant0._ZN7cutlass13device_kernelINS_4gemm6kernel13GemmUniversalIN4cute5tupleIJiiiiEEENS1_10collective13CollectiveMmaINS1_35MainloopSm100TmaUmmaWarpSpecializedILi3ELi2ELi2ENS5_IJNS4_1CILi1EEESB_SB_EEEEENS5_IJNSA_ILi128EEENSA_ILi256EEESE_EEENS_12float_e4m3_tENS5_IJlSB_lEEESH_SI_NS4_8TiledMMAINS4_8MMA_AtomIJNS4_10MMA_TraitsINS4_19SM100_MMA_F8F6F4_SSEJSH_SH_fSE_SF_NS4_17integral_constantINS4_4UMMA5MajorELSP_0EEESQ_NSN_INSO_7ScaleInELSR_0EEESS_EEEEEENS4_6LayoutISC_NS5_IJNSA_ILi0EEESW_SW_EEEEENS5_IJNS4_10UnderscoreESZ_SZ_EEEEENS4_13SM90_TMA_LOADENS4_14ComposedLayoutINS4_7SwizzleILi3ELi4ELi3EEENS4_18smem_ptr_flag_bitsILi8EEENSV_INS5_IJNSA_ILi8EEESE_EEENS5_IJSE_SB_EEEEEEEvNS4_8identityES12_S1C_vS1D_EENS_8epilogue10collective18CollectiveEpilogueINS1F_23Sm100TmaWarpSpecializedILi4ELi2ELi64ELb0ELb0EEEJSG_NS5_IJNSV_ISE_SB_EENSV_INSA_ILi64EEESB_EEEEESH_SI_SH_SI_NS1F_6fusion15FusionCallbacksIS1J_NS1O_17LinearCombinationISH_fSH_fLNS_15FloatRoundStyleE2EEESG_S1N_JEEENS4_5SM1004TMEM4LOAD26SM100_TMEM_LOAD_32dp32b64xES12_NS13_INS14_ILi2ELi4ELi3EEES17_NSV_INS5_IJS18_S1L_EEENS5_IJS1L_SB_EEEEEEENS4_39AutoVectorizingCopyWithAssumedAlignmentILi128EEENS4_14SM90_TMA_STOREES22_S24_S24_EEEvvEEEEvNT_6ParamsE,"a",@progbits
	.sectionflags	@""
	.align	4
.nv.constant0._ZN7cutlass13device_kernelINS_4gemm6kernel13GemmUniversalIN4cute5tupleIJiiiiEEENS1_10collective13CollectiveMmaINS1_35MainloopSm100TmaUmmaWarpSpecializedILi3ELi2ELi2ENS5_IJNS4_1CILi1EEESB_SB_EEEEENS5_IJNSA_ILi128EEENSA_ILi256EEESE_EEENS_12float_e4m3_tENS5_IJlSB_lEEESH_SI_NS4_8TiledMMAINS4_8MMA_AtomIJNS4_10MMA_TraitsINS4_19SM100_MMA_F8F6F4_SSEJSH_SH_fSE_SF_NS4_17integral_constantINS4_4UMMA5MajorELSP_0EEESQ_NSN_INSO_7ScaleInELSR_0EEESS_EEEEEENS4_6LayoutISC_NS5_IJNSA_ILi0EEESW_SW_EEEEENS5_IJNS4_10UnderscoreESZ_SZ_EEEEENS4_13SM90_TMA_LOADENS4_14ComposedLayoutINS4_7SwizzleILi3ELi4ELi3EEENS4_18smem_ptr_flag_bitsILi8EEENSV_INS5_IJNSA_ILi8EEESE_EEENS5_IJSE_SB_EEEEEEEvNS4_8identityES12_S1C_vS1D_EENS_8epilogue10collective18CollectiveEpilogueINS1F_23Sm100TmaWarpSpecializedILi4ELi2ELi64ELb0ELb0EEEJSG_NS5_IJNSV_ISE_SB_EENSV_INSA_ILi64EEESB_EEEEESH_SI_SH_SI_NS1F_6fusion15FusionCallbacksIS1J_NS1O_17LinearCombinationISH_fSH_fLNS_15FloatRoundStyleE2EEESG_S1N_JEEENS4_5SM1004TMEM4LOAD26SM100_TMEM_LOAD_32dp32b64xES12_NS13_INS14_ILi2ELi4ELi3EEES17_NSV_INS5_IJS18_S1L_EEENS5_IJS1L_SB_EEEEEEENS4_39AutoVectorizingCopyWithAssumedAlignmentILi128EEENS4_14SM90_TMA_STOREES22_S24_S24_EEEvvEEEEvNT_6ParamsE:
	.zero		2944


//--------------------- SYMBOLS --------------------------

	.type		.nv.reservedSmem.offset0,@object
	.size		.nv.reservedSmem.offset0,0x4
	.type		.nv.reservedSmem.cap,@object
	.size		.nv.reservedSmem.cap,0x4
	.type		__assertfail,@function
